	.target	sm_100a

	.elftype	@"ET_EXEC"


//--------------------- .note.nv.tkinfo           --------------------------
	.section	.note.nv.tkinfo,"",@"SHT_NOTE"
	.sectionflags	@"SHF_NOTE_NV_TKINFO"
	.tkinfo
        /*0018*/ 	.word	0x00000002
        /*0030*/ 	.string	""
        /*0030*/ 	.string	"ptxas"
        /*0030*/ 	.string	"Cuda compilation tools, release 13.0, V13.0.88"
        /*0030*/ 	.string	"Build cuda_13.0.r13.0/compiler.36424714_0"
        /*0030*/ 	.string	"-arch sm_100a -m 64 "



//--------------------- .note.nv.cuinfo           --------------------------
	.section	.note.nv.cuinfo,"",@"SHT_NOTE"
	.sectionflags	@"SHF_NOTE_NV_CUINFO"
        /*0018*/ 	.short	0x0002
        /*001a*/ 	.short	0x0064
        /*001c*/ 	.short	0x0082
	.zero		2


//--------------------- .nv.info                  --------------------------
	.section	.nv.info,"",@"SHT_CUDA_INFO"
	.align	4


	//----- nvinfo : EIATTR_REGCOUNT
	.align		4
        /*0000*/ 	.byte	0x04, 0x2f
        /*0002*/ 	.short	(.L_19 - .L_18)
	.align		4
.L_18:
        /*0004*/ 	.word	index@(_ZN7cutlass13device_kernelINS_4gemm6kernel13GemmUniversalIN4cute5tupleIJiiiiEEENS1_10collective13CollectiveMmaINS1_35MainloopSm100TmaUmmaWarpSpecializedILi8ELi2ELi4ENS5_IJNS4_1CILi1EEESB_SB_EEEEENS5_IJNSA_ILi128EEENSA_ILi64EEESF_EEENS_6half_tENS5_IJlSB_lEEESH_SI_NS4_8TiledMMAINS4_8MMA_AtomIJNS4_20SM100_MMA_F16BF16_SSISH_SH_fLi128ELi64ELNS4_4UMMA5MajorE0ELSN_0ELNSM_7ScaleInE0ELSO_0EEEEEENS4_6LayoutISC_NS5_IJNSA_ILi0EEESS_SS_EEEEENS5_IJNS4_10UnderscoreESV_SV_EEEEENS4_13SM90_TMA_LOADENS4_14ComposedLayoutINS4_7SwizzleILi3ELi4ELi3EEENS4_18smem_ptr_flag_bitsILi16EEENSR_INS5_IJNSA_ILi8EEESF_EEENS5_IJSF_SB_EEEEEEEvNS4_8identityESY_S18_vS19_EENS_8epilogue10collective18CollectiveEpilogueINS1B_23Sm100TmaWarpSpecializedILi3ELi2ELi32ELb1ELb0EEEJSG_NS5_IJNSR_ISE_SB_EENSR_INSA_ILi32EEESB_EEEEESH_SI_SH_SI_NS1B_6fusion15FusionCallbacksIS1F_NS1K_17LinearCombinationISH_fSH_fLNS_15FloatRoundStyleE2EEESG_S1J_JEEENS4_5SM1004TMEM4LOAD26SM100_TMEM_LOAD_32dp32b32xESY_NSZ_INS10_ILi2ELi4ELi3EEES13_NSR_INS5_IJS14_S1H_EEENS5_IJS1H_SB_EEEEEEENS4_39AutoVectorizingCopyWithAssumedAlignmentILi128EEENS4_14SM90_TMA_STOREES1Y_S20_S20_EEEvvEEEEvNT_6ParamsE)
        /*0008*/ 	.word	0x0000006f


	//----- nvinfo : EIATTR_FRAME_SIZE
	.align		4
.L_19:
        /*000c*/ 	.byte	0x04, 0x11
        /*000e*/ 	.short	(.L_21 - .L_20)
	.align		4
.L_20:
        /*0010*/ 	.word	index@($__internal_2_$__cuda_sm10x_tcgen05_guardrail_trap_unallocated_columns_being_dealloced)
        /*0014*/ 	.word	0x00000000


	//----- nvinfo : EIATTR_FRAME_SIZE
	.align		4
.L_21:
        /*0018*/ 	.byte	0x04, 0x11
        /*001a*/ 	.short	(.L_23 - .L_22)
	.align		4
.L_22:
        /*001c*/ 	.word	index@($__internal_1_$__cuda_sm10x_tcgen05_guardrail_trap_phase_invalid_during_alloc)
        /*0020*/ 	.word	0x00000000


	//----- nvinfo : EIATTR_FRAME_SIZE
	.align		4
.L_23:
        /*0024*/ 	.byte	0x04, 0x11
        /*0026*/ 	.short	(.L_25 - .L_24)
	.align		4
.L_24:
        /*0028*/ 	.word	index@($__internal_0_$__cuda_sm10x_tcgen05_guardrail_trap_col_being_dealloced_not_returned_by_alloc)
        /*002c*/ 	.word	0x00000000


	//----- nvinfo : EIATTR_FRAME_SIZE
	.align		4
.L_25:
        /*0030*/ 	.byte	0x04, 0x11
        /*0032*/ 	.short	(.L_27 - .L_26)
	.align		4
.L_26:
        /*0034*/ 	.word	index@(_ZN7cutlass13device_kernelINS_4gemm6kernel13GemmUniversalIN4cute5tupleIJiiiiEEENS1_10collective13CollectiveMmaINS1_35MainloopSm100TmaUmmaWarpSpecializedILi8ELi2ELi4ENS5_IJNS4_1CILi1EEESB_SB_EEEEENS5_IJNSA_ILi128EEENSA_ILi64EEESF_EEENS_6half_tENS5_IJlSB_lEEESH_SI_NS4_8TiledMMAINS4_8MMA_AtomIJNS4_20SM100_MMA_F16BF16_SSISH_SH_fLi128ELi64ELNS4_4UMMA5MajorE0ELSN_0ELNSM_7ScaleInE0ELSO_0EEEEEENS4_6LayoutISC_NS5_IJNSA_ILi0EEESS_SS_EEEEENS5_IJNS4_10UnderscoreESV_SV_EEEEENS4_13SM90_TMA_LOADENS4_14ComposedLayoutINS4_7SwizzleILi3ELi4ELi3EEENS4_18smem_ptr_flag_bitsILi16EEENSR_INS5_IJNSA_ILi8EEESF_EEENS5_IJSF_SB_EEEEEEEvNS4_8identityESY_S18_vS19_EENS_8epilogue10collective18CollectiveEpilogueINS1B_23Sm100TmaWarpSpecializedILi3ELi2ELi32ELb1ELb0EEEJSG_NS5_IJNSR_ISE_SB_EENSR_INSA_ILi32EEESB_EEEEESH_SI_SH_SI_NS1B_6fusion15FusionCallbacksIS1F_NS1K_17LinearCombinationISH_fSH_fLNS_15FloatRoundStyleE2EEESG_S1J_JEEENS4_5SM1004TMEM4LOAD26SM100_TMEM_LOAD_32dp32b32xESY_NSZ_INS10_ILi2ELi4ELi3EEES13_NSR_INS5_IJS14_S1H_EEENS5_IJS1H_SB_EEEEEEENS4_39AutoVectorizingCopyWithAssumedAlignmentILi128EEENS4_14SM90_TMA_STOREES1Y_S20_S20_EEEvvEEEEvNT_6ParamsE)
        /*0038*/ 	.word	0x00000000


	//----- nvinfo : EIATTR_MIN_STACK_SIZE
	.align		4
.L_27:
        /*003c*/ 	.byte	0x04, 0x12
        /*003e*/ 	.short	(.L_29 - .L_28)
	.align		4
.L_28:
        /*0040*/ 	.word	index@(_ZN7cutlass13device_kernelINS_4gemm6kernel13GemmUniversalIN4cute5tupleIJiiiiEEENS1_10collective13CollectiveMmaINS1_35MainloopSm100TmaUmmaWarpSpecializedILi8ELi2ELi4ENS5_IJNS4_1CILi1EEESB_SB_EEEEENS5_IJNSA_ILi128EEENSA_ILi64EEESF_EEENS_6half_tENS5_IJlSB_lEEESH_SI_NS4_8TiledMMAINS4_8MMA_AtomIJNS4_20SM100_MMA_F16BF16_SSISH_SH_fLi128ELi64ELNS4_4UMMA5MajorE0ELSN_0ELNSM_7ScaleInE0ELSO_0EEEEEENS4_6LayoutISC_NS5_IJNSA_ILi0EEESS_SS_EEEEENS5_IJNS4_10UnderscoreESV_SV_EEEEENS4_13SM90_TMA_LOADENS4_14ComposedLayoutINS4_7SwizzleILi3ELi4ELi3EEENS4_18smem_ptr_flag_bitsILi16EEENSR_INS5_IJNSA_ILi8EEESF_EEENS5_IJSF_SB_EEEEEEEvNS4_8identityESY_S18_vS19_EENS_8epilogue10collective18CollectiveEpilogueINS1B_23Sm100TmaWarpSpecializedILi3ELi2ELi32ELb1ELb0EEEJSG_NS5_IJNSR_ISE_SB_EENSR_INSA_ILi32EEESB_EEEEESH_SI_SH_SI_NS1B_6fusion15FusionCallbacksIS1F_NS1K_17LinearCombinationISH_fSH_fLNS_15FloatRoundStyleE2EEESG_S1J_JEEENS4_5SM1004TMEM4LOAD26SM100_TMEM_LOAD_32dp32b32xESY_NSZ_INS10_ILi2ELi4ELi3EEES13_NSR_INS5_IJS14_S1H_EEENS5_IJS1H_SB_EEEEEEENS4_39AutoVectorizingCopyWithAssumedAlignmentILi128EEENS4_14SM90_TMA_STOREES1Y_S20_S20_EEEvvEEEEvNT_6ParamsE)
        /*0044*/ 	.word	0x00000000
.L_29:


//--------------------- .nv.compat                --------------------------
	.section	.nv.compat,"",@"SHT_CUDA_COMPAT_INFO"
	.align	4
        /*0000*/ 	.byte	0x02, 0x09, 0x01, 0x00, 0x02, 0x02, 0x02, 0x00, 0x02, 0x05, 0x05, 0x00, 0x03, 0x07, 0x01, 0x01
        /*0010*/ 	.byte	0x02, 0x03, 0x01, 0x00, 0x02, 0x06, 0x01, 0x00, 0x04, 0x0b, 0x08, 0x00, 0x09, 0x00, 0x00, 0x00
        /*0020*/ 	.byte	0x00, 0x00, 0x00, 0x00


//--------------------- .nv.info._ZN7cutlass13device_kernelINS_4gemm6kernel13GemmUniversalIN4cute5tupleIJiiiiEEENS1_10collective13CollectiveMmaINS1_35MainloopSm100TmaUmmaWarpSpecializedILi8ELi2ELi4ENS5_IJNS4_1CILi1EEESB_SB_EEEEENS5_IJNSA_ILi128EEENSA_ILi64EEESF_EEENS_6half_tENS5_IJlSB_lEEESH_SI_NS4_8TiledMMAINS4_8MMA_AtomIJNS4_20SM100_MMA_F16BF16_SSISH_SH_fLi128ELi64ELNS4_4UMMA5MajorE0ELSN_0ELNSM_7ScaleInE0ELSO_0EEEEEENS4_6LayoutISC_NS5_IJNSA_ILi0EEESS_SS_EEEEENS5_IJNS4_10UnderscoreESV_SV_EEEEENS4_13SM90_TMA_LOADENS4_14ComposedLayoutINS4_7SwizzleILi3ELi4ELi3EEENS4_18smem_ptr_flag_bitsILi16EEENSR_INS5_IJNSA_ILi8EEESF_EEENS5_IJSF_SB_EEEEEEEvNS4_8identityESY_S18_vS19_EENS_8epilogue10collective18CollectiveEpilogueINS1B_23Sm100TmaWarpSpecializedILi3ELi2ELi32ELb1ELb0EEEJSG_NS5_IJNSR_ISE_SB_EENSR_INSA_ILi32EEESB_EEEEESH_SI_SH_SI_NS1B_6fusion15FusionCallbacksIS1F_NS1K_17LinearCombinationISH_fSH_fLNS_15FloatRoundStyleE2EEESG_S1J_JEEENS4_5SM1004TMEM4LOAD26SM100_TMEM_LOAD_32dp32b32xESY_NSZ_INS10_ILi2ELi4ELi3EEES13_NSR_INS5_IJS14_S1H_EEENS5_IJS1H_SB_EEEEEEENS4_39AutoVectorizingCopyWithAssumedAlignmentILi128EEENS4_14SM90_TMA_STOREES1Y_S20_S20_EEEvvEEEEvNT_6ParamsE --------------------------
	.section	.nv.info._ZN7cutlass13device_kernelINS_4gemm6kernel13GemmUniversalIN4cute5tupleIJiiiiEEENS1_10collective13CollectiveMmaINS1_35MainloopSm100TmaUmmaWarpSpecializedILi8ELi2ELi4ENS5_IJNS4_1CILi1EEESB_SB_EEEEENS5_IJNSA_ILi128EEENSA_ILi64EEESF_EEENS_6half_tENS5_IJlSB_lEEESH_SI_NS4_8TiledMMAINS4_8MMA_AtomIJNS4_20SM100_MMA_F16BF16_SSISH_SH_fLi128ELi64ELNS4_4UMMA5MajorE0ELSN_0ELNSM_7ScaleInE0ELSO_0EEEEEENS4_6LayoutISC_NS5_IJNSA_ILi0EEESS_SS_EEEEENS5_IJNS4_10UnderscoreESV_SV_EEEEENS4_13SM90_TMA_LOADENS4_14ComposedLayoutINS4_7SwizzleILi3ELi4ELi3EEENS4_18smem_ptr_flag_bitsILi16EEENSR_INS5_IJNSA_ILi8EEESF_EEENS5_IJSF_SB_EEEEEEEvNS4_8identityESY_S18_vS19_EENS_8epilogue10collective18CollectiveEpilogueINS1B_23Sm100TmaWarpSpecializedILi3ELi2ELi32ELb1ELb0EEEJSG_NS5_IJNSR_ISE_SB_EENSR_INSA_ILi32EEESB_EEEEESH_SI_SH_SI_NS1B_6fusion15FusionCallbacksIS1F_NS1K_17LinearCombinationISH_fSH_fLNS_15FloatRoundStyleE2EEESG_S1J_JEEENS4_5SM1004TMEM4LOAD26SM100_TMEM_LOAD_32dp32b32xESY_NSZ_INS10_ILi2ELi4ELi3EEES13_NSR_INS5_IJS14_S1H_EEENS5_IJS1H_SB_EEEEEEENS4_39AutoVectorizingCopyWithAssumedAlignmentILi128EEENS4_14SM90_TMA_STOREES1Y_S20_S20_EEEvvEEEEvNT_6ParamsE,"",@"SHT_CUDA_INFO"
	.sectionflags	@""
	.align	4


	//----- nvinfo : EIATTR_CUDA_API_VERSION
	.align		4
        /*0000*/ 	.byte	0x04, 0x37
        /*0002*/ 	.short	(.L_31 - .L_30)
.L_30:
        /*0004*/ 	.word	0x00000082


	//----- nvinfo : EIATTR_KPARAM_INFO
	.align		4
.L_31:
        /*0008*/ 	.byte	0x04, 0x17
        /*000a*/ 	.short	(.L_33 - .L_32)
.L_32:
        /*000c*/ 	.word	0x00000000
        /*0010*/ 	.short	0x0000
        /*0012*/ 	.short	0x0000
        /*0014*/ 	.byte	0x00, 0xf0, 0x01, 0x20


	//----- nvinfo : EIATTR_AT_ENTRY_FRAGMENTS
	.align		4
.L_33:
        /*0018*/ 	.byte	0x04, 0x4f
        /*001a*/ 	.short	(.L_35 - .L_34)


	//   ....[0]....
.L_34:
        /*001c*/ 	.word	0x00000006


	//----- nvinfo : EIATTR_RESERVED_SMEM_USED
	.align		4
.L_35:
        /*0020*/ 	.byte	0x01, 0x41
	.zero		2


	//----- nvinfo : EIATTR_SPARSE_MMA_MASK
	.align		4
        /*0024*/ 	.byte	0x03, 0x50
        /*0026*/ 	.short	0x0000


	//----- nvinfo : EIATTR_TCGEN05_1CTA_USED
	.align		4
        /*0028*/ 	.byte	0x01, 0x51
	.zero		2


	//----- nvinfo : EIATTR_MAXREG_COUNT
	.align		4
        /*002c*/ 	.byte	0x03, 0x1b
        /*002e*/ 	.short	0x00ff


	//----- nvinfo : EIATTR_NUM_BARRIERS
	.align		4
        /*0030*/ 	.byte	0x02, 0x4c
        /*0032*/ 	.byte	0x07
	.zero		1


	//----- nvinfo : EIATTR_EXTERNS
	.align		4
        /*0034*/ 	.byte	0x04, 0x0f
        /*0036*/ 	.short	(.L_37 - .L_36)


	//   ....[0]....
	.align		4
.L_36:
        /*0038*/ 	.word	index@(__assertfail)


	//----- nvinfo : EIATTR_MERCURY_ISA_VERSION
	.align		4
.L_37:
        /*003c*/ 	.byte	0x03, 0x5f
        /*003e*/ 	.short	0x0101


	//----- nvinfo : EIATTR_INT_WARP_WIDE_INSTR_OFFSETS
	.align		4
        /*0040*/ 	.byte	0x04, 0x31
        /*0042*/ 	.short	(.L_39 - .L_38)


	//   ....[0]....
.L_38:
        /*0044*/ 	.word	0x00001e40


	//   ....[1]....
        /*0048*/ 	.word	0x00003ac0


	//   ....[2]....
        /*004c*/ 	.word	0x00003af0


	//   ....[3]....
        /*0050*/ 	.word	0x00003b40


	//   ....[4]....
        /*0054*/ 	.word	0x00004430


	//   ....[5]....
        /*0058*/ 	.word	0x00004450


	//   ....[6]....
        /*005c*/ 	.word	0x00004720


	//   ....[7]....
        /*0060*/ 	.word	0x00004850


	//----- nvinfo : EIATTR_COOP_GROUP_MASK_REGIDS
	.align		4
.L_39:
        /*0064*/ 	.byte	0x04, 0x29
        /*0066*/ 	.short	(.L_41 - .L_40)


	//   ....[0]....
.L_40:
        /*0068*/ 	.word	0xffffffff


	//   ....[1]....
        /*006c*/ 	.word	0xffffffff


	//   ....[2]....
        /*0070*/ 	.word	0xffffffff


	//   ....[3]....
        /*0074*/ 	.word	0xffffffff


	//   ....[4]....
        /*0078*/ 	.word	0xffffffff


	//   ....[5]....
        /*007c*/ 	.word	0xffffffff


	//   ....[6]....
        /*0080*/ 	.word	0xffffffff


	//   ....[7]....
        /*0084*/ 	.word	0xffffffff


	//   ....[8]....
        /*0088*/ 	.word	0xffffffff


	//   ....[9]....
        /*008c*/ 	.word	0xffffffff


	//   ....[10]....
        /*0090*/ 	.word	0xffffffff


	//   ....[11]....
        /*0094*/ 	.word	0xffffffff


	//   ....[12]....
        /*0098*/ 	.word	0xffffffff


	//----- nvinfo : EIATTR_COOP_GROUP_INSTR_OFFSETS
	.align		4
.L_41:
        /*009c*/ 	.byte	0x04, 0x28
        /*009e*/ 	.short	(.L_43 - .L_42)


	//   ....[0]....
.L_42:
        /*00a0*/ 	.word	0x00000090


	//   ....[1]....
        /*00a4*/ 	.word	0x000004d0


	//   ....[2]....
        /*00a8*/ 	.word	0x000006c0


	//   ....[3]....
        /*00ac*/ 	.word	0x00000840


	//   ....[4]....
        /*00b0*/ 	.word	0x00000940


	//   ....[5]....
        /*00b4*/ 	.word	0x00000ab0


	//   ....[6]....
        /*00b8*/ 	.word	0x00000c50


	//   ....[7]....
        /*00bc*/ 	.word	0x00001d20


	//   ....[8]....
        /*00c0*/ 	.word	0x00002d40


	//   ....[9]....
        /*00c4*/ 	.word	0x00002f50


	//   ....[10]....
        /*00c8*/ 	.word	0x00002f80


	//   ....[11]....
        /*00cc*/ 	.word	0x000039b0


	//   ....[12]....
        /*00d0*/ 	.word	0x00003be0


	//----- nvinfo : EIATTR_VRC_CTA_INIT_COUNT
	.align		4
.L_43:
        /*00d4*/ 	.byte	0x02, 0x4a
        /*00d6*/ 	.byte	0x80
	.zero		1


	//----- nvinfo : EIATTR_SYSCALL_OFFSETS
	.align		4
        /*00d8*/ 	.byte	0x04, 0x46
        /*00da*/ 	.short	(.L_45 - .L_44)


	//   ....[0]....
.L_44:
        /*00dc*/ 	.word	0x00005400


	//   ....[1]....
        /*00e0*/ 	.word	0x000054f0


	//   ....[2]....
        /*00e4*/ 	.word	0x00005d30


	//   ....[3]....
        /*00e8*/ 	.word	0x000069e0


	//----- nvinfo : EIATTR_MBARRIER_INSTR_OFFSETS
	.align		4
.L_45:
        /*00ec*/ 	.byte	0x04, 0x39
        /*00ee*/ 	.short	(.L_47 - .L_46)


	//   ....[0]....
.L_46:
        /*00f0*/ 	.word	0x000005b0
        /*00f4*/ 	.word	0x000000ff
        /*00f8*/ 	.word	0x00000000
        /*00fc*/ 	.short	0x0100
        /*00fe*/ 	.byte	0x05
	.zero		1


	//   ....[1]....
        /*0100*/ 	.word	0x000005c0
        /*0104*/ 	.word	0x000000ff
        /*0108*/ 	.word	0x00000040
        /*010c*/ 	.short	0x0100
        /*010e*/ 	.byte	0x05
	.zero		1


	//   ....[2]....
        /*0110*/ 	.word	0x000005d0
        /*0114*/ 	.word	0x000000ff
        /*0118*/ 	.word	0x00000008
        /*011c*/ 	.short	0x0100
        /*011e*/ 	.byte	0x05
	.zero		1


	//   ....[3]....
        /*0120*/ 	.word	0x000005e0
        /*0124*/ 	.word	0x000000ff
        /*0128*/ 	.word	0x00000048
        /*012c*/ 	.short	0x0100
        /*012e*/ 	.byte	0x05
	.zero		1


	//   ....[4]....
        /*0130*/ 	.word	0x000005f0
        /*0134*/ 	.word	0x000000ff
        /*0138*/ 	.word	0x00000010
        /*013c*/ 	.short	0x0100
        /*013e*/ 	.byte	0x05
	.zero		1


	//   ....[5]....
        /*0140*/ 	.word	0x00000600
        /*0144*/ 	.word	0x000000ff
        /*0148*/ 	.word	0x00000050
        /*014c*/ 	.short	0x0100
        /*014e*/ 	.byte	0x05
	.zero		1


	//   ....[6]....
        /*0150*/ 	.word	0x00000610
        /*0154*/ 	.word	0x000000ff
        /*0158*/ 	.word	0x00000018
        /*015c*/ 	.short	0x0100
        /*015e*/ 	.byte	0x05
	.zero		1


	//   ....[7]....
        /*0160*/ 	.word	0x00000620
        /*0164*/ 	.word	0x000000ff
        /*0168*/ 	.word	0x00000058
        /*016c*/ 	.short	0x0100
        /*016e*/ 	.byte	0x05
	.zero		1


	//   ....[8]....
        /*0170*/ 	.word	0x00000630
        /*0174*/ 	.word	0x000000ff
        /*0178*/ 	.word	0x00000020
        /*017c*/ 	.short	0x0100
        /*017e*/ 	.byte	0x05
	.zero		1


	//   ....[9]....
        /*0180*/ 	.word	0x00000640
        /*0184*/ 	.word	0x000000ff
        /*0188*/ 	.word	0x00000060
        /*018c*/ 	.short	0x0100
        /*018e*/ 	.byte	0x05
	.zero		1


	//   ....[10]....
        /*0190*/ 	.word	0x00000650
        /*0194*/ 	.word	0x000000ff
        /*0198*/ 	.word	0x00000028
        /*019c*/ 	.short	0x0100
        /*019e*/ 	.byte	0x05
	.zero		1


	//   ....[11]....
        /*01a0*/ 	.word	0x00000660
        /*01a4*/ 	.word	0x000000ff
        /*01a8*/ 	.word	0x00000068
        /*01ac*/ 	.short	0x0100
        /*01ae*/ 	.byte	0x05
	.zero		1


	//   ....[12]....
        /*01b0*/ 	.word	0x00000670
        /*01b4*/ 	.word	0x000000ff
        /*01b8*/ 	.word	0x00000030
        /*01bc*/ 	.short	0x0100
        /*01be*/ 	.byte	0x05
	.zero		1


	//   ....[13]....
        /*01c0*/ 	.word	0x00000680
        /*01c4*/ 	.word	0x000000ff
        /*01c8*/ 	.word	0x00000070
        /*01cc*/ 	.short	0x0100
        /*01ce*/ 	.byte	0x05
	.zero		1


	//   ....[14]....
        /*01d0*/ 	.word	0x00000690
        /*01d4*/ 	.word	0x000000ff
        /*01d8*/ 	.word	0x00000038
        /*01dc*/ 	.short	0x0100
        /*01de*/ 	.byte	0x05
	.zero		1


	//   ....[15]....
        /*01e0*/ 	.word	0x000006a0
        /*01e4*/ 	.word	0x000000ff
        /*01e8*/ 	.word	0x00000078
        /*01ec*/ 	.short	0x0100
        /*01ee*/ 	.byte	0x05
	.zero		1


	//   ....[16]....
        /*01f0*/ 	.word	0x000007d0
        /*01f4*/ 	.word	0x000000ff
        /*01f8*/ 	.word	0x00000080
        /*01fc*/ 	.short	0x0100
        /*01fe*/ 	.byte	0x07
	.zero		1


	//   ....[17]....
        /*0200*/ 	.word	0x000007e0
        /*0204*/ 	.word	0x000000ff
        /*0208*/ 	.word	0x00000098
        /*020c*/ 	.short	0x0100
        /*020e*/ 	.byte	0x07
	.zero		1


	//   ....[18]....
        /*0210*/ 	.word	0x000007f0
        /*0214*/ 	.word	0x000000ff
        /*0218*/ 	.word	0x00000088
        /*021c*/ 	.short	0x0100
        /*021e*/ 	.byte	0x07
	.zero		1


	//   ....[19]....
        /*0220*/ 	.word	0x00000800
        /*0224*/ 	.word	0x000000ff
        /*0228*/ 	.word	0x000000a0
        /*022c*/ 	.short	0x0100
        /*022e*/ 	.byte	0x07
	.zero		1


	//   ....[20]....
        /*0230*/ 	.word	0x00000810
        /*0234*/ 	.word	0x000000ff
        /*0238*/ 	.word	0x00000090
        /*023c*/ 	.short	0x0100
        /*023e*/ 	.byte	0x07
	.zero		1


	//   ....[21]....
        /*0240*/ 	.word	0x00000820
        /*0244*/ 	.word	0x000000ff
        /*0248*/ 	.word	0x000000a8
        /*024c*/ 	.short	0x0100
        /*024e*/ 	.byte	0x07
	.zero		1


	//   ....[22]....
        /*0250*/ 	.word	0x00000910
        /*0254*/ 	.word	0x000000ff
        /*0258*/ 	.word	0x000000b0
        /*025c*/ 	.short	0x0100
        /*025e*/ 	.byte	0x05
	.zero		1


	//   ....[23]....
        /*0260*/ 	.word	0x00000920
        /*0264*/ 	.word	0x000000ff
        /*0268*/ 	.word	0x000000b8
        /*026c*/ 	.short	0x0100
        /*026e*/ 	.byte	0x05
	.zero		1


	//   ....[24]....
        /*0270*/ 	.word	0x00000a60
        /*0274*/ 	.word	0x000000ff
        /*0278*/ 	.word	0x000000c0
        /*027c*/ 	.short	0x0100
        /*027e*/ 	.byte	0x05
	.zero		1


	//   ....[25]....
        /*0280*/ 	.word	0x00000a70
        /*0284*/ 	.word	0x000000ff
        /*0288*/ 	.word	0x000000d0
        /*028c*/ 	.short	0x0100
        /*028e*/ 	.byte	0x05
	.zero		1


	//   ....[26]....
        /*0290*/ 	.word	0x00000a80
        /*0294*/ 	.word	0x000000ff
        /*0298*/ 	.word	0x000000c8
        /*029c*/ 	.short	0x0100
        /*029e*/ 	.byte	0x05
	.zero		1


	//   ....[27]....
        /*02a0*/ 	.word	0x00000a90
        /*02a4*/ 	.word	0x000000ff
        /*02a8*/ 	.word	0x000000d8
        /*02ac*/ 	.short	0x0100
        /*02ae*/ 	.byte	0x05
	.zero		1


	//   ....[28]....
        /*02b0*/ 	.word	0x00000bc0
        /*02b4*/ 	.word	0x000000ff
        /*02b8*/ 	.word	0x000000e0
        /*02bc*/ 	.short	0x0100
        /*02be*/ 	.byte	0x07
	.zero		1


	//   ....[29]....
        /*02c0*/ 	.word	0x00000bd0
        /*02c4*/ 	.word	0x000000ff
        /*02c8*/ 	.word	0x00000100
        /*02cc*/ 	.short	0x0100
        /*02ce*/ 	.byte	0x07
	.zero		1


	//   ....[30]....
        /*02d0*/ 	.word	0x00000be0
        /*02d4*/ 	.word	0x000000ff
        /*02d8*/ 	.word	0x000000e8
        /*02dc*/ 	.short	0x0100
        /*02de*/ 	.byte	0x07
	.zero		1


	//   ....[31]....
        /*02e0*/ 	.word	0x00000bf0
        /*02e4*/ 	.word	0x000000ff
        /*02e8*/ 	.word	0x00000108
        /*02ec*/ 	.short	0x0100
        /*02ee*/ 	.byte	0x07
	.zero		1


	//   ....[32]....
        /*02f0*/ 	.word	0x00000c00
        /*02f4*/ 	.word	0x000000ff
        /*02f8*/ 	.word	0x000000f0
        /*02fc*/ 	.short	0x0100
        /*02fe*/ 	.byte	0x07
	.zero		1


	//   ....[33]....
        /*0300*/ 	.word	0x00000c10
        /*0304*/ 	.word	0x000000ff
        /*0308*/ 	.word	0x00000110
        /*030c*/ 	.short	0x0100
        /*030e*/ 	.byte	0x07
	.zero		1


	//   ....[34]....
        /*0310*/ 	.word	0x00000c20
        /*0314*/ 	.word	0x000000ff
        /*0318*/ 	.word	0x000000f8
        /*031c*/ 	.short	0x0100
        /*031e*/ 	.byte	0x07
	.zero		1


	//   ....[35]....
        /*0320*/ 	.word	0x00000c30
        /*0324*/ 	.word	0x000000ff
        /*0328*/ 	.word	0x00000118
        /*032c*/ 	.short	0x0100
        /*032e*/ 	.byte	0x07
	.zero		1


	//   ....[36]....
        /*0330*/ 	.word	0x00000d20
        /*0334*/ 	.word	0x000000ff
        /*0338*/ 	.word	0x00000120
        /*033c*/ 	.short	0x0100
        /*033e*/ 	.byte	0x05
	.zero		1


	//   ....[37]....
        /*0340*/ 	.word	0x00000d30
        /*0344*/ 	.word	0x000000ff
        /*0348*/ 	.word	0x00000130
        /*034c*/ 	.short	0x0100
        /*034e*/ 	.byte	0x05
	.zero		1


	//   ....[38]....
        /*0350*/ 	.word	0x00000d40
        /*0354*/ 	.word	0x000000ff
        /*0358*/ 	.word	0x00000128
        /*035c*/ 	.short	0x0100
        /*035e*/ 	.byte	0x05
	.zero		1


	//   ....[39]....
        /*0360*/ 	.word	0x00000d50
        /*0364*/ 	.word	0x000000ff
        /*0368*/ 	.word	0x00000138
        /*036c*/ 	.short	0x0100
        /*036e*/ 	.byte	0x05
	.zero		1


	//   ....[40]....
        /*0370*/ 	.word	0x00001620
        /*0374*/ 	.word	0x00000002
        /*0378*/ 	.word	0x00000130
        /*037c*/ 	.short	0x010a
        /*037e*/ 	.byte	0xff
	.zero		1


	//   ....[41]....
        /*0380*/ 	.word	0x00001650
        /*0384*/ 	.word	0x00000002
        /*0388*/ 	.word	0x00000120
        /*038c*/ 	.short	0x0101
        /*038e*/ 	.byte	0xff
	.zero		1


	//   ....[42]....
        /*0390*/ 	.word	0x00001720
        /*0394*/ 	.word	0x000000ff
        /*0398*/ 	.word	0x00000040
        /*039c*/ 	.short	0x010a
        /*039e*/ 	.byte	0x08
	.zero		1


	//   ....[43]....
        /*03a0*/ 	.word	0x000017c0
        /*03a4*/ 	.word	0x000000ff
        /*03a8*/ 	.word	0x00000040
        /*03ac*/ 	.short	0x010a
        /*03ae*/ 	.byte	0x21
	.zero		1


	//   ....[44]....
        /*03b0*/ 	.word	0x00001910
        /*03b4*/ 	.word	0x000000ff
        /*03b8*/ 	.word	0x00000040
        /*03bc*/ 	.short	0x010a
        /*03be*/ 	.byte	0x08
	.zero		1


	//   ....[45]....
        /*03c0*/ 	.word	0x00001a20
        /*03c4*/ 	.word	0x000000ff
        /*03c8*/ 	.word	0x000000b8
        /*03cc*/ 	.short	0x0101
        /*03ce*/ 	.byte	0x04
	.zero		1


	//   ....[46]....
        /*03d0*/ 	.word	0x00001a40
        /*03d4*/ 	.word	0x000000ff
        /*03d8*/ 	.word	0x00000040
        /*03dc*/ 	.short	0x010a
        /*03de*/ 	.byte	0x08
	.zero		1


	//   ....[47]....
        /*03e0*/ 	.word	0x00001ac0
        /*03e4*/ 	.word	0x000000ff
        /*03e8*/ 	.word	0x00000040
        /*03ec*/ 	.short	0x010a
        /*03ee*/ 	.byte	0x11
	.zero		1


	//   ....[48]....
        /*03f0*/ 	.word	0x00001c10
        /*03f4*/ 	.word	0x000000ff
        /*03f8*/ 	.word	0x00000040
        /*03fc*/ 	.short	0x010a
        /*03fe*/ 	.byte	0x08
	.zero		1


	//   ....[49]....
        /*0400*/ 	.word	0x00001d50
        /*0404*/ 	.word	0x00000002
        /*0408*/ 	.word	0x000000c0
        /*040c*/ 	.short	0x010a
        /*040e*/ 	.byte	0xff
	.zero		1


	//   ....[50]....
        /*0410*/ 	.word	0x00001e10
        /*0414*/ 	.word	0x00000002
        /*0418*/ 	.word	0x00000000
        /*041c*/ 	.short	0x0101
        /*041e*/ 	.byte	0xff
	.zero		1


	//   ....[51]....
        /*0420*/ 	.word	0x00002370
        /*0424*/ 	.word	0x000000ff
        /*0428*/ 	.word	0x00000000
        /*042c*/ 	.short	0x010a
        /*042e*/ 	.byte	0x05
	.zero		1


	//   ....[52]....
        /*0430*/ 	.word	0x00002400
        /*0434*/ 	.word	0x000000ff
        /*0438*/ 	.word	0x00000000
        /*043c*/ 	.short	0x010a
        /*043e*/ 	.byte	0x05
	.zero		1


	//   ....[53]....
        /*0440*/ 	.word	0x00002490
        /*0444*/ 	.word	0x000000ff
        /*0448*/ 	.word	0x00000000
        /*044c*/ 	.short	0x010a
        /*044e*/ 	.byte	0x05
	.zero		1


	//   ....[54]....
        /*0450*/ 	.word	0x00002520
        /*0454*/ 	.word	0x000000ff
        /*0458*/ 	.word	0x00000000
        /*045c*/ 	.short	0x010a
        /*045e*/ 	.byte	0x05
	.zero		1


	//   ....[55]....
        /*0460*/ 	.word	0x000025b0
        /*0464*/ 	.word	0x000000ff
        /*0468*/ 	.word	0x00000000
        /*046c*/ 	.short	0x010a
        /*046e*/ 	.byte	0x05
	.zero		1


	//   ....[56]....
        /*0470*/ 	.word	0x00002640
        /*0474*/ 	.word	0x000000ff
        /*0478*/ 	.word	0x00000000
        /*047c*/ 	.short	0x010a
        /*047e*/ 	.byte	0x05
	.zero		1


	//   ....[57]....
        /*0480*/ 	.word	0x000026d0
        /*0484*/ 	.word	0x000000ff
        /*0488*/ 	.word	0x00000000
        /*048c*/ 	.short	0x010a
        /*048e*/ 	.byte	0x05
	.zero		1


	//   ....[58]....
        /*0490*/ 	.word	0x00002770
        /*0494*/ 	.word	0x00000000
        /*0498*/ 	.word	0x00000000
        /*049c*/ 	.short	0x010a
        /*049e*/ 	.byte	0xff
	.zero		1


	//   ....[59]....
        /*04a0*/ 	.word	0x00002890
        /*04a4*/ 	.word	0x00000000
        /*04a8*/ 	.word	0x00000120
        /*04ac*/ 	.short	0x010a
        /*04ae*/ 	.byte	0xff
	.zero		1


	//   ....[60]....
        /*04b0*/ 	.word	0x00002900
        /*04b4*/ 	.word	0x00000000
        /*04b8*/ 	.word	0x00000000
        /*04bc*/ 	.short	0x0101
        /*04be*/ 	.byte	0xff
	.zero		1


	//   ....[61]....
        /*04c0*/ 	.word	0x00002920
        /*04c4*/ 	.word	0x000000ff
        /*04c8*/ 	.word	0x000000d0
        /*04cc*/ 	.short	0x010a
        /*04ce*/ 	.byte	0x05
	.zero		1


	//   ....[62]....
        /*04d0*/ 	.word	0x00002a40
        /*04d4*/ 	.word	0x00000000
        /*04d8*/ 	.word	0x000000c0
        /*04dc*/ 	.short	0x010a
        /*04de*/ 	.byte	0xff
	.zero		1


	//   ....[63]....
        /*04e0*/ 	.word	0x00002b40
        /*04e4*/ 	.word	0x00000000
        /*04e8*/ 	.word	0x00000000
        /*04ec*/ 	.short	0x0101
        /*04ee*/ 	.byte	0xff
	.zero		1


	//   ....[64]....
        /*04f0*/ 	.word	0x00002bd0
        /*04f4*/ 	.word	0x000000ff
        /*04f8*/ 	.word	0x000000d0
        /*04fc*/ 	.short	0x0106
        /*04fe*/ 	.byte	0x05
	.zero		1


	//   ....[65]....
        /*0500*/ 	.word	0x00002bf0
        /*0504*/ 	.word	0x000000ff
        /*0508*/ 	.word	0x000000d0
        /*050c*/ 	.short	0x010a
        /*050e*/ 	.byte	0x05
	.zero		1


	//   ....[66]....
        /*0510*/ 	.word	0x00002c80
        /*0514*/ 	.word	0x000000ff
        /*0518*/ 	.word	0x000000d0
        /*051c*/ 	.short	0x0106
        /*051e*/ 	.byte	0x04
	.zero		1


	//   ....[67]....
        /*0520*/ 	.word	0x00002cc0
        /*0524*/ 	.word	0x00000000
        /*0528*/ 	.word	0x000000d0
        /*052c*/ 	.short	0x010a
        /*052e*/ 	.byte	0xff
	.zero		1


	//   ....[68]....
        /*0530*/ 	.word	0x00003200
        /*0534*/ 	.word	0x00000000
        /*0538*/ 	.word	0x000000c0
        /*053c*/ 	.short	0x010a
        /*053e*/ 	.byte	0xff
	.zero		1


	//   ....[69]....
        /*0540*/ 	.word	0x00003310
        /*0544*/ 	.word	0x00000003
        /*0548*/ 	.word	0x00000000
        /*054c*/ 	.short	0x0101
        /*054e*/ 	.byte	0xff
	.zero		1


	//   ....[70]....
        /*0550*/ 	.word	0x00003320
        /*0554*/ 	.word	0x000000ff
        /*0558*/ 	.word	0x00000000
        /*055c*/ 	.short	0x010a
        /*055e*/ 	.byte	0x06
	.zero		1


	//   ....[71]....
        /*0560*/ 	.word	0x00003340
        /*0564*/ 	.word	0x000000ff
        /*0568*/ 	.word	0x00000100
        /*056c*/ 	.short	0x010a
        /*056e*/ 	.byte	0x07
	.zero		1


	//   ....[72]....
        /*0570*/ 	.word	0x00003410
        /*0574*/ 	.word	0x000000ff
        /*0578*/ 	.word	0x00000000
        /*057c*/ 	.short	0x010a
        /*057e*/ 	.byte	0x06
	.zero		1


	//   ....[73]....
        /*0580*/ 	.word	0x00003540
        /*0584*/ 	.word	0x000000ff
        /*0588*/ 	.word	0x00000000
        /*058c*/ 	.short	0x010a
        /*058e*/ 	.byte	0x1a
	.zero		1


	//   ....[74]....
        /*0590*/ 	.word	0x000037e0
        /*0594*/ 	.word	0x000000ff
        /*0598*/ 	.word	0x00000000
        /*059c*/ 	.short	0x010a
        /*059e*/ 	.byte	0x06
	.zero		1


	//   ....[75]....
        /*05a0*/ 	.word	0x00003870
        /*05a4*/ 	.word	0x000000ff
        /*05a8*/ 	.word	0x00000000
        /*05ac*/ 	.short	0x010a
        /*05ae*/ 	.byte	0x06
	.zero		1


	//   ....[76]....
        /*05b0*/ 	.word	0x00003900
        /*05b4*/ 	.word	0x000000ff
        /*05b8*/ 	.word	0x00000000
        /*05bc*/ 	.short	0x010a
        /*05be*/ 	.byte	0x06
	.zero		1


	//   ....[77]....
        /*05c0*/ 	.word	0x00003990
        /*05c4*/ 	.word	0x000000ff
        /*05c8*/ 	.word	0x00000000
        /*05cc*/ 	.short	0x010a
        /*05ce*/ 	.byte	0x07
	.zero		1


	//   ....[78]....
        /*05d0*/ 	.word	0x00003dd0
        /*05d4*/ 	.word	0x00000000
        /*05d8*/ 	.word	0x000000c0
        /*05dc*/ 	.short	0x010a
        /*05de*/ 	.byte	0xff
	.zero		1


	//   ....[79]....
        /*05e0*/ 	.word	0x00003e90
        /*05e4*/ 	.word	0x00000000
        /*05e8*/ 	.word	0x00000000
        /*05ec*/ 	.short	0x0101
        /*05ee*/ 	.byte	0xff
	.zero		1


	//   ....[80]....
        /*05f0*/ 	.word	0x000041b0
        /*05f4*/ 	.word	0x000000ff
        /*05f8*/ 	.word	0x000000b8
        /*05fc*/ 	.short	0x010a
        /*05fe*/ 	.byte	0x07
	.zero		1


	//   ....[81]....
        /*0600*/ 	.word	0x000043d0
        /*0604*/ 	.word	0x000000ff
        /*0608*/ 	.word	0x00000098
        /*060c*/ 	.short	0x010a
        /*060e*/ 	.byte	0x0f
	.zero		1


	//   ....[82]....
        /*0610*/ 	.word	0x000045d0
        /*0614*/ 	.word	0x000000ff
        /*0618*/ 	.word	0x00000080
        /*061c*/ 	.short	0x010b
        /*061e*/ 	.byte	0x0f
	.zero		1


	//   ....[83]....
        /*0620*/ 	.word	0x00004620
        /*0624*/ 	.word	0x000000ff
        /*0628*/ 	.word	0x00000000
        /*062c*/ 	.short	0x0101
        /*062e*/ 	.byte	0x10
	.zero		1


	//   ....[84]....
        /*0630*/ 	.word	0x00004660
        /*0634*/ 	.word	0x000000ff
        /*0638*/ 	.word	0x00000098
        /*063c*/ 	.short	0x010a
        /*063e*/ 	.byte	0x0d
	.zero		1


	//   ....[85]....
        /*0640*/ 	.word	0x000048a0
        /*0644*/ 	.word	0x000000ff
        /*0648*/ 	.word	0x00000080
        /*064c*/ 	.short	0x010b
        /*064e*/ 	.byte	0x0d
	.zero		1


	//   ....[86]....
        /*0650*/ 	.word	0x00004910
        /*0654*/ 	.word	0x000000ff
        /*0658*/ 	.word	0x00000000
        /*065c*/ 	.short	0x0101
        /*065e*/ 	.byte	0x0f
	.zero		1


	//   ....[87]....
        /*0660*/ 	.word	0x00004960
        /*0664*/ 	.word	0x000000ff
        /*0668*/ 	.word	0x00000000
        /*066c*/ 	.short	0x010a
        /*066e*/ 	.byte	0x04
	.zero		1


	//   ....[88]....
        /*0670*/ 	.word	0x000049f0
        /*0674*/ 	.word	0x000000ff
        /*0678*/ 	.word	0x00000000
        /*067c*/ 	.short	0x010a
        /*067e*/ 	.byte	0x04
	.zero		1


	//   ....[89]....
        /*0680*/ 	.word	0x00004a90
        /*0684*/ 	.word	0x00000000
        /*0688*/ 	.word	0x00000000
        /*068c*/ 	.short	0x010a
        /*068e*/ 	.byte	0xff
	.zero		1


	//   ....[90]....
        /*0690*/ 	.word	0x00004dd0
        /*0694*/ 	.word	0x00000000
        /*0698*/ 	.word	0x000000c0
        /*069c*/ 	.short	0x010a
        /*069e*/ 	.byte	0xff
	.zero		1


	//   ....[91]....
        /*06a0*/ 	.word	0x00004ee0
        /*06a4*/ 	.word	0x00000000
        /*06a8*/ 	.word	0x00000000
        /*06ac*/ 	.short	0x0101
        /*06ae*/ 	.byte	0xff
	.zero		1


	//   ....[92]....
        /*06b0*/ 	.word	0x00005980
        /*06b4*/ 	.word	0x00000000
        /*06b8*/ 	.word	0x00000080
        /*06bc*/ 	.short	0x010a
        /*06be*/ 	.byte	0xff
	.zero		1


	//   ....[93]....
        /*06c0*/ 	.word	0x000059f0
        /*06c4*/ 	.word	0x00000049
        /*06c8*/ 	.word	0x000000e0
        /*06cc*/ 	.short	0x010a
        /*06ce*/ 	.byte	0xff
	.zero		1


	//   ....[94]....
        /*06d0*/ 	.word	0x00005ae0
        /*06d4*/ 	.word	0x00000000
        /*06d8*/ 	.word	0x00000080
        /*06dc*/ 	.short	0x010a
        /*06de*/ 	.byte	0xff
	.zero		1


	//   ....[95]....
        /*06e0*/ 	.word	0x00005c10
        /*06e4*/ 	.word	0x00000049
        /*06e8*/ 	.word	0x000000e0
        /*06ec*/ 	.short	0x010a
        /*06ee*/ 	.byte	0xff
	.zero		1


	//   ....[96]....
        /*06f0*/ 	.word	0x00006720
        /*06f4*/ 	.word	0x00000000
        /*06f8*/ 	.word	0x00000000
        /*06fc*/ 	.short	0x0101
        /*06fe*/ 	.byte	0xff
	.zero		1


	//   ....[97]....
        /*0700*/ 	.word	0x00006730
        /*0704*/ 	.word	0x00000002
        /*0708*/ 	.word	0x00000080
        /*070c*/ 	.short	0x010a
        /*070e*/ 	.byte	0xff
	.zero		1


	//   ....[98]....
        /*0710*/ 	.word	0x00006800
        /*0714*/ 	.word	0x00000002
        /*0718*/ 	.word	0x00000080
        /*071c*/ 	.short	0x010a
        /*071e*/ 	.byte	0xff
	.zero		1


	//   ....[99]....
        /*0720*/ 	.word	0x00006b50
        /*0724*/ 	.word	0x000000ff
        /*0728*/ 	.word	0x00000000
        /*072c*/ 	.short	0x0101
        /*072e*/ 	.byte	0x05
	.zero		1


	//   ....[100]....
        /*0730*/ 	.word	0x000074a0
        /*0734*/ 	.word	0x00000000
        /*0738*/ 	.word	0x00000000
        /*073c*/ 	.short	0x0101
        /*073e*/ 	.byte	0xff
	.zero		1


	//   ....[101]....
        /*0740*/ 	.word	0x00007710
        /*0744*/ 	.word	0x000000ff
        /*0748*/ 	.word	0x00000000
        /*074c*/ 	.short	0x0101
        /*074e*/ 	.byte	0x04
	.zero		1


	//   ....[102]....
        /*0750*/ 	.word	0x00007730
        /*0754*/ 	.word	0x00000002
        /*0758*/ 	.word	0x00000130
        /*075c*/ 	.short	0x010a
        /*075e*/ 	.byte	0xff
	.zero		1


	//   ....[103]....
        /*0760*/ 	.word	0x00007790
        /*0764*/ 	.word	0x00000002
        /*0768*/ 	.word	0x00000040
        /*076c*/ 	.short	0x010a
        /*076e*/ 	.byte	0xff
	.zero		1


	//   ....[104]....
        /*0770*/ 	.word	0x000077f0
        /*0774*/ 	.word	0x00000002
        /*0778*/ 	.word	0x00000040
        /*077c*/ 	.short	0x010a
        /*077e*/ 	.byte	0xff
	.zero		1


	//   ....[105]....
        /*0780*/ 	.word	0x00007840
        /*0784*/ 	.word	0x00000002
        /*0788*/ 	.word	0x000000c0
        /*078c*/ 	.short	0x010a
        /*078e*/ 	.byte	0xff
	.zero		1


	//   ....[106]....
        /*0790*/ 	.word	0x000078a0
        /*0794*/ 	.word	0x00000000
        /*0798*/ 	.word	0x00000000
        /*079c*/ 	.short	0x010a
        /*079e*/ 	.byte	0xff
	.zero		1


	//   ....[107]....
        /*07a0*/ 	.word	0x00007900
        /*07a4*/ 	.word	0x00000000
        /*07a8*/ 	.word	0x00000000
        /*07ac*/ 	.short	0x010a
        /*07ae*/ 	.byte	0xff
	.zero		1


	//   ....[108]....
        /*07b0*/ 	.word	0x00007960
        /*07b4*/ 	.word	0x00000000
        /*07b8*/ 	.word	0x00000000
        /*07bc*/ 	.short	0x010a
        /*07be*/ 	.byte	0xff
	.zero		1


	//   ....[109]....
        /*07c0*/ 	.word	0x000079c0
        /*07c4*/ 	.word	0x00000000
        /*07c8*/ 	.word	0x00000000
        /*07cc*/ 	.short	0x010a
        /*07ce*/ 	.byte	0xff
	.zero		1


	//   ....[110]....
        /*07d0*/ 	.word	0x00007a20
        /*07d4*/ 	.word	0x00000000
        /*07d8*/ 	.word	0x00000000
        /*07dc*/ 	.short	0x010a
        /*07de*/ 	.byte	0xff
	.zero		1


	//   ....[111]....
        /*07e0*/ 	.word	0x00007a80
        /*07e4*/ 	.word	0x00000000
        /*07e8*/ 	.word	0x00000000
        /*07ec*/ 	.short	0x010a
        /*07ee*/ 	.byte	0xff
	.zero		1


	//   ....[112]....
        /*07f0*/ 	.word	0x00007ae0
        /*07f4*/ 	.word	0x00000000
        /*07f8*/ 	.word	0x00000000
        /*07fc*/ 	.short	0x010a
        /*07fe*/ 	.byte	0xff
	.zero		1


	//   ....[113]....
        /*0800*/ 	.word	0x00007b30
        /*0804*/ 	.word	0x00000000
        /*0808*/ 	.word	0x00000120
        /*080c*/ 	.short	0x010a
        /*080e*/ 	.byte	0xff
	.zero		1


	//   ....[114]....
        /*0810*/ 	.word	0x00007b90
        /*0814*/ 	.word	0x00000000
        /*0818*/ 	.word	0x000000d0
        /*081c*/ 	.short	0x010a
        /*081e*/ 	.byte	0xff
	.zero		1


	//   ....[115]....
        /*0820*/ 	.word	0x00007be0
        /*0824*/ 	.word	0x00000000
        /*0828*/ 	.word	0x000000c0
        /*082c*/ 	.short	0x010a
        /*082e*/ 	.byte	0xff
	.zero		1


	//   ....[116]....
        /*0830*/ 	.word	0x00007c40
        /*0834*/ 	.word	0x00000000
        /*0838*/ 	.word	0x000000d0
        /*083c*/ 	.short	0x010a
        /*083e*/ 	.byte	0xff
	.zero		1


	//   ....[117]....
        /*0840*/ 	.word	0x00007c90
        /*0844*/ 	.word	0x00000000
        /*0848*/ 	.word	0x000000c0
        /*084c*/ 	.short	0x010a
        /*084e*/ 	.byte	0xff
	.zero		1


	//   ....[118]....
        /*0850*/ 	.word	0x00007cf0
        /*0854*/ 	.word	0x00000002
        /*0858*/ 	.word	0x00000100
        /*085c*/ 	.short	0x010a
        /*085e*/ 	.byte	0xff
	.zero		1


	//   ....[119]....
        /*0860*/ 	.word	0x00007d50
        /*0864*/ 	.word	0x00000000
        /*0868*/ 	.word	0x00000000
        /*086c*/ 	.short	0x010a
        /*086e*/ 	.byte	0xff
	.zero		1


	//   ....[120]....
        /*0870*/ 	.word	0x00007db0
        /*0874*/ 	.word	0x00000000
        /*0878*/ 	.word	0x00000000
        /*087c*/ 	.short	0x010a
        /*087e*/ 	.byte	0xff
	.zero		1


	//   ....[121]....
        /*0880*/ 	.word	0x00007e10
        /*0884*/ 	.word	0x00000000
        /*0888*/ 	.word	0x00000000
        /*088c*/ 	.short	0x010a
        /*088e*/ 	.byte	0xff
	.zero		1


	//   ....[122]....
        /*0890*/ 	.word	0x00007e70
        /*0894*/ 	.word	0x00000000
        /*0898*/ 	.word	0x00000000
        /*089c*/ 	.short	0x010a
        /*089e*/ 	.byte	0xff
	.zero		1


	//   ....[123]....
        /*08a0*/ 	.word	0x00007ed0
        /*08a4*/ 	.word	0x00000000
        /*08a8*/ 	.word	0x00000000
        /*08ac*/ 	.short	0x010a
        /*08ae*/ 	.byte	0xff
	.zero		1


	//   ....[124]....
        /*08b0*/ 	.word	0x00007f20
        /*08b4*/ 	.word	0x00000000
        /*08b8*/ 	.word	0x000000c0
        /*08bc*/ 	.short	0x010a
        /*08be*/ 	.byte	0xff
	.zero		1


	//   ....[125]....
        /*08c0*/ 	.word	0x00007f80
        /*08c4*/ 	.word	0x00000000
        /*08c8*/ 	.word	0x000000b8
        /*08cc*/ 	.short	0x010a
        /*08ce*/ 	.byte	0xff
	.zero		1


	//   ....[126]....
        /*08d0*/ 	.word	0x00007fe0
        /*08d4*/ 	.word	0x00000000
        /*08d8*/ 	.word	0x00000098
        /*08dc*/ 	.short	0x010a
        /*08de*/ 	.byte	0xff
	.zero		1


	//   ....[127]....
        /*08e0*/ 	.word	0x00008040
        /*08e4*/ 	.word	0x00000000
        /*08e8*/ 	.word	0x00000098
        /*08ec*/ 	.short	0x010a
        /*08ee*/ 	.byte	0xff
	.zero		1


	//   ....[128]....
        /*08f0*/ 	.word	0x000080a0
        /*08f4*/ 	.word	0x00000000
        /*08f8*/ 	.word	0x00000000
        /*08fc*/ 	.short	0x010a
        /*08fe*/ 	.byte	0xff
	.zero		1


	//   ....[129]....
        /*0900*/ 	.word	0x00008100
        /*0904*/ 	.word	0x00000000
        /*0908*/ 	.word	0x00000000
        /*090c*/ 	.short	0x010a
        /*090e*/ 	.byte	0xff
	.zero		1


	//   ....[130]....
        /*0910*/ 	.word	0x00008150
        /*0914*/ 	.word	0x00000000
        /*0918*/ 	.word	0x000000c0
        /*091c*/ 	.short	0x010a
        /*091e*/ 	.byte	0xff
	.zero		1


	//   ....[131]....
        /*0920*/ 	.word	0x000081a0
        /*0924*/ 	.word	0x00000000
        /*0928*/ 	.word	0x00000080
        /*092c*/ 	.short	0x010a
        /*092e*/ 	.byte	0xff
	.zero		1


	//   ....[132]....
        /*0930*/ 	.word	0x000081f0
        /*0934*/ 	.word	0x00000049
        /*0938*/ 	.word	0x000000e0
        /*093c*/ 	.short	0x010a
        /*093e*/ 	.byte	0xff
	.zero		1


	//   ....[133]....
        /*0940*/ 	.word	0x00008240
        /*0944*/ 	.word	0x00000002
        /*0948*/ 	.word	0x00000080
        /*094c*/ 	.short	0x010a
        /*094e*/ 	.byte	0xff
	.zero		1


	//----- nvinfo : EIATTR_NUM_MBARRIERS
	.align		4
.L_47:
        /*0950*/ 	.byte	0x03, 0x38
        /*0952*/ 	.short	0x0028


	//----- nvinfo : EIATTR_EXIT_INSTR_OFFSETS
	.align		4
        /*0954*/ 	.byte	0x04, 0x1c
        /*0956*/ 	.short	(.L_49 - .L_48)


	//   ....[0]....
.L_48:
        /*0958*/ 	.word	0x000027a0


	//   ....[1]....
        /*095c*/ 	.word	0x00002c90


	//   ....[2]....
        /*0960*/ 	.word	0x00002cf0


	//   ....[3]....
        /*0964*/ 	.word	0x00003bf0


	//   ....[4]....
        /*0968*/ 	.word	0x00004ac0


	//   ....[5]....
        /*096c*/ 	.word	0x00004b00


	//   ....[6]....
        /*0970*/ 	.word	0x00007600


	//   ....[7]....
        /*0974*/ 	.word	0x00007680


	//   ....[8]....
        /*0978*/ 	.word	0x000076b0


	//   ....[9]....
        /*097c*/ 	.word	0x00007720


	//----- nvinfo : EIATTR_MAX_THREADS
	.align		4
.L_49:
        /*0980*/ 	.byte	0x04, 0x05
        /*0982*/ 	.short	(.L_51 - .L_50)
.L_50:
        /*0984*/ 	.word	0x00000100
        /*0988*/ 	.word	0x00000001
        /*098c*/ 	.word	0x00000001


	//----- nvinfo : EIATTR_CRS_STACK_SIZE
	.align		4
.L_51:
        /*0990*/ 	.byte	0x04, 0x1e
        /*0992*/ 	.short	(.L_53 - .L_52)
.L_52:
        /*0994*/ 	.word	0x00000000


	//----- nvinfo : EIATTR_CBANK_PARAM_SIZE
	.align		4
.L_53:
        /*0998*/ 	.byte	0x03, 0x19
        /*099a*/ 	.short	0x0800


	//----- nvinfo : EIATTR_PARAM_CBANK
	.align		4
        /*099c*/ 	.byte	0x04, 0x0a
        /*099e*/ 	.short	(.L_55 - .L_54)
	.align		4
.L_54:
        /*09a0*/ 	.word	index@(.nv.constant0._ZN7cutlass13device_kernelINS_4gemm6kernel13GemmUniversalIN4cute5tupleIJiiiiEEENS1_10collective13CollectiveMmaINS1_35MainloopSm100TmaUmmaWarpSpecializedILi8ELi2ELi4ENS5_IJNS4_1CILi1EEESB_SB_EEEEENS5_IJNSA_ILi128EEENSA_ILi64EEESF_EEENS_6half_tENS5_IJlSB_lEEESH_SI_NS4_8TiledMMAINS4_8MMA_AtomIJNS4_20SM100_MMA_F16BF16_SSISH_SH_fLi128ELi64ELNS4_4UMMA5MajorE0ELSN_0ELNSM_7ScaleInE0ELSO_0EEEEEENS4_6LayoutISC_NS5_IJNSA_ILi0EEESS_SS_EEEEENS5_IJNS4_10UnderscoreESV_SV_EEEEENS4_13SM90_TMA_LOADENS4_14ComposedLayoutINS4_7SwizzleILi3ELi4ELi3EEENS4_18smem_ptr_flag_bitsILi16EEENSR_INS5_IJNSA_ILi8EEESF_EEENS5_IJSF_SB_EEEEEEEvNS4_8identityESY_S18_vS19_EENS_8epilogue10collective18CollectiveEpilogueINS1B_23Sm100TmaWarpSpecializedILi3ELi2ELi32ELb1ELb0EEEJSG_NS5_IJNSR_ISE_SB_EENSR_INSA_ILi32EEESB_EEEEESH_SI_SH_SI_NS1B_6fusion15FusionCallbacksIS1F_NS1K_17LinearCombinationISH_fSH_fLNS_15FloatRoundStyleE2EEESG_S1J_JEEENS4_5SM1004TMEM4LOAD26SM100_TMEM_LOAD_32dp32b32xESY_NSZ_INS10_ILi2ELi4ELi3EEES13_NSR_INS5_IJS14_S1H_EEENS5_IJS1H_SB_EEEEEEENS4_39AutoVectorizingCopyWithAssumedAlignmentILi128EEENS4_14SM90_TMA_STOREES1Y_S20_S20_EEEvvEEEEvNT_6ParamsE)
        /*09a4*/ 	.short	0x0380
        /*09a6*/ 	.short	0x0800


	//----- nvinfo : EIATTR_SW_WAR
	.align		4
.L_55:
        /*09a8*/ 	.byte	0x04, 0x36
        /*09aa*/ 	.short	(.L_57 - .L_56)
.L_56:
        /*09ac*/ 	.word	0x00000008
.L_57:


//--------------------- .nv.callgraph             --------------------------
	.section	.nv.callgraph,"",@"SHT_CUDA_CALLGRAPH"
	.align	4
	.sectionentsize	8
	.align		4
        /*0000*/ 	.word	0x00000000
	.align		4
        /*0004*/ 	.word	0xffffffff
	.align		4
        /*0008*/ 	.word	index@(_ZN7cutlass13device_kernelINS_4gemm6kernel13GemmUniversalIN4cute5tupleIJiiiiEEENS1_10collective13CollectiveMmaINS1_35MainloopSm100TmaUmmaWarpSpecializedILi8ELi2ELi4ENS5_IJNS4_1CILi1EEESB_SB_EEEEENS5_IJNSA_ILi128EEENSA_ILi64EEESF_EEENS_6half_tENS5_IJlSB_lEEESH_SI_NS4_8TiledMMAINS4_8MMA_AtomIJNS4_20SM100_MMA_F16BF16_SSISH_SH_fLi128ELi64ELNS4_4UMMA5MajorE0ELSN_0ELNSM_7ScaleInE0ELSO_0EEEEEENS4_6LayoutISC_NS5_IJNSA_ILi0EEESS_SS_EEEEENS5_IJNS4_10UnderscoreESV_SV_EEEEENS4_13SM90_TMA_LOADENS4_14ComposedLayoutINS4_7SwizzleILi3ELi4ELi3EEENS4_18smem_ptr_flag_bitsILi16EEENSR_INS5_IJNSA_ILi8EEESF_EEENS5_IJSF_SB_EEEEEEEvNS4_8identityESY_S18_vS19_EENS_8epilogue10collective18CollectiveEpilogueINS1B_23Sm100TmaWarpSpecializedILi3ELi2ELi32ELb1ELb0EEEJSG_NS5_IJNSR_ISE_SB_EENSR_INSA_ILi32EEESB_EEEEESH_SI_SH_SI_NS1B_6fusion15FusionCallbacksIS1F_NS1K_17LinearCombinationISH_fSH_fLNS_15FloatRoundStyleE2EEESG_S1J_JEEENS4_5SM1004TMEM4LOAD26SM100_TMEM_LOAD_32dp32b32xESY_NSZ_INS10_ILi2ELi4ELi3EEES13_NSR_INS5_IJS14_S1H_EEENS5_IJS1H_SB_EEEEEEENS4_39AutoVectorizingCopyWithAssumedAlignmentILi128EEENS4_14SM90_TMA_STOREES1Y_S20_S20_EEEvvEEEEvNT_6ParamsE)
	.align		4
        /*000c*/ 	.word	index@(__assertfail)
	.align		4
        /*0010*/ 	.word	0x00000000
	.align		4
        /*0014*/ 	.word	0xfffffffe
	.align		4
        /*0018*/ 	.word	0x00000000
	.align		4
        /*001c*/ 	.word	0xfffffffd
	.align		4
        /*0020*/ 	.word	0x00000000
	.align		4
        /*0024*/ 	.word	0xfffffffc


//--------------------- .nv.constant4             --------------------------
	.section	.nv.constant4,"a",@progbits
	.align	8
	.align		8
.nv.constant4:
        /*0000*/ 	.dword	__assertfail
	.align		8
        /*0008*/ 	.dword	__unnamed_1
	.align		8
        /*0010*/ 	.dword	__unnamed_2
	.align		8
        /*0018*/ 	.dword	_ZN40_INTERNAL_db82e8e9_4_k_cu_d19d0637_373594cuda3std3__45__cpo5beginE
	.align		8
        /*0020*/ 	.dword	_ZN40_INTERNAL_db82e8e9_4_k_cu_d19d0637_373594cuda3std3__45__cpo3endE
	.align		8
        /*0028*/ 	.dword	_ZN40_INTERNAL_db82e8e9_4_k_cu_d19d0637_373594cuda3std3__45__cpo6cbeginE
	.align		8
        /*0030*/ 	.dword	_ZN40_INTERNAL_db82e8e9_4_k_cu_d19d0637_373594cuda3std3__45__cpo4cendE
	.align		8
        /*0038*/ 	.dword	_ZN40_INTERNAL_db82e8e9_4_k_cu_d19d0637_373594cuda3std3__442_GLOBAL__N__db82e8e9_4_k_cu_d19d0637_373596ignoreE
	.align		8
        /*0040*/ 	.dword	_ZN40_INTERNAL_db82e8e9_4_k_cu_d19d0637_373594cuda3std3__419piecewise_constructE
	.align		8
        /*0048*/ 	.dword	_ZN40_INTERNAL_db82e8e9_4_k_cu_d19d0637_373594cuda3std3__48in_placeE
	.align		8
        /*0050*/ 	.dword	_ZN40_INTERNAL_db82e8e9_4_k_cu_d19d0637_373594cuda3std6ranges3__45__cpo4swapE
	.align		8
        /*0058*/ 	.dword	_ZN40_INTERNAL_db82e8e9_4_k_cu_d19d0637_373594cuda3std6ranges3__45__cpo9iter_moveE
	.align		8
        /*0060*/ 	.dword	_ZN40_INTERNAL_db82e8e9_4_k_cu_d19d0637_373594cute7productE
	.align		8
        /*0068*/ 	.dword	_ZN40_INTERNAL_db82e8e9_4_k_cu_d19d0637_373594cute1_E
	.align		8
        /*0070*/ 	.dword	$str$25
	.align		8
        /*0078*/ 	.dword	$str$26
	.align		8
        /*0080*/ 	.dword	$str$27
	.align		8
        /*0088*/ 	.dword	$str$28


//--------------------- .text._ZN7cutlass13device_kernelINS_4gemm6kernel13GemmUniversalIN4cute5tupleIJiiiiEEENS1_10collective13CollectiveMmaINS1_35MainloopSm100TmaUmmaWarpSpecializedILi8ELi2ELi4ENS5_IJNS4_1CILi1EEESB_SB_EEEEENS5_IJNSA_ILi128EEENSA_ILi64EEESF_EEENS_6half_tENS5_IJlSB_lEEESH_SI_NS4_8TiledMMAINS4_8MMA_AtomIJNS4_20SM100_MMA_F16BF16_SSISH_SH_fLi128ELi64ELNS4_4UMMA5MajorE0ELSN_0ELNSM_7ScaleInE0ELSO_0EEEEEENS4_6LayoutISC_NS5_IJNSA_ILi0EEESS_SS_EEEEENS5_IJNS4_10UnderscoreESV_SV_EEEEENS4_13SM90_TMA_LOADENS4_14ComposedLayoutINS4_7SwizzleILi3ELi4ELi3EEENS4_18smem_ptr_flag_bitsILi16EEENSR_INS5_IJNSA_ILi8EEESF_EEENS5_IJSF_SB_EEEEEEEvNS4_8identityESY_S18_vS19_EENS_8epilogue10collective18CollectiveEpilogueINS1B_23Sm100TmaWarpSpecializedILi3ELi2ELi32ELb1ELb0EEEJSG_NS5_IJNSR_ISE_SB_EENSR_INSA_ILi32EEESB_EEEEESH_SI_SH_SI_NS1B_6fusion15FusionCallbacksIS1F_NS1K_17LinearCombinationISH_fSH_fLNS_15FloatRoundStyleE2EEESG_S1J_JEEENS4_5SM1004TMEM4LOAD26SM100_TMEM_LOAD_32dp32b32xESY_NSZ_INS10_ILi2ELi4ELi3EEES13_NSR_INS5_IJS14_S1H_EEENS5_IJS1H_SB_EEEEEEENS4_39AutoVectorizingCopyWithAssumedAlignmentILi128EEENS4_14SM90_TMA_STOREES1Y_S20_S20_EEEvvEEEEvNT_6ParamsE --------------------------
	.section	.text._ZN7cutlass13device_kernelINS_4gemm6kernel13GemmUniversalIN4cute5tupleIJiiiiEEENS1_10collective13CollectiveMmaINS1_35MainloopSm100TmaUmmaWarpSpecializedILi8ELi2ELi4ENS5_IJNS4_1CILi1EEESB_SB_EEEEENS5_IJNSA_ILi128EEENSA_ILi64EEESF_EEENS_6half_tENS5_IJlSB_lEEESH_SI_NS4_8TiledMMAINS4_8MMA_AtomIJNS4_20SM100_MMA_F16BF16_SSISH_SH_fLi128ELi64ELNS4_4UMMA5MajorE0ELSN_0ELNSM_7ScaleInE0ELSO_0EEEEEENS4_6LayoutISC_NS5_IJNSA_ILi0EEESS_SS_EEEEENS5_IJNS4_10UnderscoreESV_SV_EEEEENS4_13SM90_TMA_LOADENS4_14ComposedLayoutINS4_7SwizzleILi3ELi4ELi3EEENS4_18smem_ptr_flag_bitsILi16EEENSR_INS5_IJNSA_ILi8EEESF_EEENS5_IJSF_SB_EEEEEEEvNS4_8identityESY_S18_vS19_EENS_8epilogue10collective18CollectiveEpilogueINS1B_23Sm100TmaWarpSpecializedILi3ELi2ELi32ELb1ELb0EEEJSG_NS5_IJNSR_ISE_SB_EENSR_INSA_ILi32EEESB_EEEEESH_SI_SH_SI_NS1B_6fusion15FusionCallbacksIS1F_NS1K_17LinearCombinationISH_fSH_fLNS_15FloatRoundStyleE2EEESG_S1J_JEEENS4_5SM1004TMEM4LOAD26SM100_TMEM_LOAD_32dp32b32xESY_NSZ_INS10_ILi2ELi4ELi3EEES13_NSR_INS5_IJS14_S1H_EEENS5_IJS1H_SB_EEEEEEENS4_39AutoVectorizingCopyWithAssumedAlignmentILi128EEENS4_14SM90_TMA_STOREES1Y_S20_S20_EEEvvEEEEvNT_6ParamsE,"ax",@progbits
	.align	128
.text._ZN7cutlass13device_kernelINS_4gemm6kernel13GemmUniversalIN4cute5tupleIJiiiiEEENS1_10collective13CollectiveMmaINS1_35MainloopSm100TmaUmmaWarpSpecializedILi8ELi2ELi4ENS5_IJNS4_1CILi1EEESB_SB_EEEEENS5_IJNSA_ILi128EEENSA_ILi64EEESF_EEENS_6half_tENS5_IJlSB_lEEESH_SI_NS4_8TiledMMAINS4_8MMA_AtomIJNS4_20SM100_MMA_F16BF16_SSISH_SH_fLi128ELi64ELNS4_4UMMA5MajorE0ELSN_0ELNSM_7ScaleInE0ELSO_0EEEEEENS4_6LayoutISC_NS5_IJNSA_ILi0EEESS_SS_EEEEENS5_IJNS4_10UnderscoreESV_SV_EEEEENS4_13SM90_TMA_LOADENS4_14ComposedLayoutINS4_7SwizzleILi3ELi4ELi3EEENS4_18smem_ptr_flag_bitsILi16EEENSR_INS5_IJNSA_ILi8EEESF_EEENS5_IJSF_SB_EEEEEEEvNS4_8identityESY_S18_vS19_EENS_8epilogue10collective18CollectiveEpilogueINS1B_23Sm100TmaWarpSpecializedILi3ELi2ELi32ELb1ELb0EEEJSG_NS5_IJNSR_ISE_SB_EENSR_INSA_ILi32EEESB_EEEEESH_SI_SH_SI_NS1B_6fusion15FusionCallbacksIS1F_NS1K_17LinearCombinationISH_fSH_fLNS_15FloatRoundStyleE2EEESG_S1J_JEEENS4_5SM1004TMEM4LOAD26SM100_TMEM_LOAD_32dp32b32xESY_NSZ_INS10_ILi2ELi4ELi3EEES13_NSR_INS5_IJS14_S1H_EEENS5_IJS1H_SB_EEEEEEENS4_39AutoVectorizingCopyWithAssumedAlignmentILi128EEENS4_14SM90_TMA_STOREES1Y_S20_S20_EEEvvEEEEvNT_6ParamsE:
        .type           _ZN7cutlass13device_kernelINS_4gemm6kernel13GemmUniversalIN4cute5tupleIJiiiiEEENS1_10collective13CollectiveMmaINS1_35MainloopSm100TmaUmmaWarpSpecializedILi8ELi2ELi4ENS5_IJNS4_1CILi1EEESB_SB_EEEEENS5_IJNSA_ILi128EEENSA_ILi64EEESF_EEENS_6half_tENS5_IJlSB_lEEESH_SI_NS4_8TiledMMAINS4_8MMA_AtomIJNS4_20SM100_MMA_F16BF16_SSISH_SH_fLi128ELi64ELNS4_4UMMA5MajorE0ELSN_0ELNSM_7ScaleInE0ELSO_0EEEEEENS4_6LayoutISC_NS5_IJNSA_ILi0EEESS_SS_EEEEENS5_IJNS4_10UnderscoreESV_SV_EEEEENS4_13SM90_TMA_LOADENS4_14ComposedLayoutINS4_7SwizzleILi3ELi4ELi3EEENS4_18smem_ptr_flag_bitsILi16EEENSR_INS5_IJNSA_ILi8EEESF_EEENS5_IJSF_SB_EEEEEEEvNS4_8identityESY_S18_vS19_EENS_8epilogue10collective18CollectiveEpilogueINS1B_23Sm100TmaWarpSpecializedILi3ELi2ELi32ELb1ELb0EEEJSG_NS5_IJNSR_ISE_SB_EENSR_INSA_ILi32EEESB_EEEEESH_SI_SH_SI_NS1B_6fusion15FusionCallbacksIS1F_NS1K_17LinearCombinationISH_fSH_fLNS_15FloatRoundStyleE2EEESG_S1J_JEEENS4_5SM1004TMEM4LOAD26SM100_TMEM_LOAD_32dp32b32xESY_NSZ_INS10_ILi2ELi4ELi3EEES13_NSR_INS5_IJS14_S1H_EEENS5_IJS1H_SB_EEEEEEENS4_39AutoVectorizingCopyWithAssumedAlignmentILi128EEENS4_14SM90_TMA_STOREES1Y_S20_S20_EEEvvEEEEvNT_6ParamsE,@function
        .size           _ZN7cutlass13device_kernelINS_4gemm6kernel13GemmUniversalIN4cute5tupleIJiiiiEEENS1_10collective13CollectiveMmaINS1_35MainloopSm100TmaUmmaWarpSpecializedILi8ELi2ELi4ENS5_IJNS4_1CILi1EEESB_SB_EEEEENS5_IJNSA_ILi128EEENSA_ILi64EEESF_EEENS_6half_tENS5_IJlSB_lEEESH_SI_NS4_8TiledMMAINS4_8MMA_AtomIJNS4_20SM100_MMA_F16BF16_SSISH_SH_fLi128ELi64ELNS4_4UMMA5MajorE0ELSN_0ELNSM_7ScaleInE0ELSO_0EEEEEENS4_6LayoutISC_NS5_IJNSA_ILi0EEESS_SS_EEEEENS5_IJNS4_10UnderscoreESV_SV_EEEEENS4_13SM90_TMA_LOADENS4_14ComposedLayoutINS4_7SwizzleILi3ELi4ELi3EEENS4_18smem_ptr_flag_bitsILi16EEENSR_INS5_IJNSA_ILi8EEESF_EEENS5_IJSF_SB_EEEEEEEvNS4_8identityESY_S18_vS19_EENS_8epilogue10collective18CollectiveEpilogueINS1B_23Sm100TmaWarpSpecializedILi3ELi2ELi32ELb1ELb0EEEJSG_NS5_IJNSR_ISE_SB_EENSR_INSA_ILi32EEESB_EEEEESH_SI_SH_SI_NS1B_6fusion15FusionCallbacksIS1F_NS1K_17LinearCombinationISH_fSH_fLNS_15FloatRoundStyleE2EEESG_S1J_JEEENS4_5SM1004TMEM4LOAD26SM100_TMEM_LOAD_32dp32b32xESY_NSZ_INS10_ILi2ELi4ELi3EEES13_NSR_INS5_IJS14_S1H_EEENS5_IJS1H_SB_EEEEEEENS4_39AutoVectorizingCopyWithAssumedAlignmentILi128EEENS4_14SM90_TMA_STOREES1Y_S20_S20_EEEvvEEEEvNT_6ParamsE,(.L_x_166 - _ZN7cutlass13device_kernelINS_4gemm6kernel13GemmUniversalIN4cute5tupleIJiiiiEEENS1_10collective13CollectiveMmaINS1_35MainloopSm100TmaUmmaWarpSpecializedILi8ELi2ELi4ENS5_IJNS4_1CILi1EEESB_SB_EEEEENS5_IJNSA_ILi128EEENSA_ILi64EEESF_EEENS_6half_tENS5_IJlSB_lEEESH_SI_NS4_8TiledMMAINS4_8MMA_AtomIJNS4_20SM100_MMA_F16BF16_SSISH_SH_fLi128ELi64ELNS4_4UMMA5MajorE0ELSN_0ELNSM_7ScaleInE0ELSO_0EEEEEENS4_6LayoutISC_NS5_IJNSA_ILi0EEESS_SS_EEEEENS5_IJNS4_10UnderscoreESV_SV_EEEEENS4_13SM90_TMA_LOADENS4_14ComposedLayoutINS4_7SwizzleILi3ELi4ELi3EEENS4_18smem_ptr_flag_bitsILi16EEENSR_INS5_IJNSA_ILi8EEESF_EEENS5_IJSF_SB_EEEEEEEvNS4_8identityESY_S18_vS19_EENS_8epilogue10collective18CollectiveEpilogueINS1B_23Sm100TmaWarpSpecializedILi3ELi2ELi32ELb1ELb0EEEJSG_NS5_IJNSR_ISE_SB_EENSR_INSA_ILi32EEESB_EEEEESH_SI_SH_SI_NS1B_6fusion15FusionCallbacksIS1F_NS1K_17LinearCombinationISH_fSH_fLNS_15FloatRoundStyleE2EEESG_S1J_JEEENS4_5SM1004TMEM4LOAD26SM100_TMEM_LOAD_32dp32b32xESY_NSZ_INS10_ILi2ELi4ELi3EEES13_NSR_INS5_IJS14_S1H_EEENS5_IJS1H_SB_EEEEEEENS4_39AutoVectorizingCopyWithAssumedAlignmentILi128EEENS4_14SM90_TMA_STOREES1Y_S20_S20_EEEvvEEEEvNT_6ParamsE)
        .other          _ZN7cutlass13device_kernelINS_4gemm6kernel13GemmUniversalIN4cute5tupleIJiiiiEEENS1_10collective13CollectiveMmaINS1_35MainloopSm100TmaUmmaWarpSpecializedILi8ELi2ELi4ENS5_IJNS4_1CILi1EEESB_SB_EEEEENS5_IJNSA_ILi128EEENSA_ILi64EEESF_EEENS_6half_tENS5_IJlSB_lEEESH_SI_NS4_8TiledMMAINS4_8MMA_AtomIJNS4_20SM100_MMA_F16BF16_SSISH_SH_fLi128ELi64ELNS4_4UMMA5MajorE0ELSN_0ELNSM_7ScaleInE0ELSO_0EEEEEENS4_6LayoutISC_NS5_IJNSA_ILi0EEESS_SS_EEEEENS5_IJNS4_10UnderscoreESV_SV_EEEEENS4_13SM90_TMA_LOADENS4_14ComposedLayoutINS4_7SwizzleILi3ELi4ELi3EEENS4_18smem_ptr_flag_bitsILi16EEENSR_INS5_IJNSA_ILi8EEESF_EEENS5_IJSF_SB_EEEEEEEvNS4_8identityESY_S18_vS19_EENS_8epilogue10collective18CollectiveEpilogueINS1B_23Sm100TmaWarpSpecializedILi3ELi2ELi32ELb1ELb0EEEJSG_NS5_IJNSR_ISE_SB_EENSR_INSA_ILi32EEESB_EEEEESH_SI_SH_SI_NS1B_6fusion15FusionCallbacksIS1F_NS1K_17LinearCombinationISH_fSH_fLNS_15FloatRoundStyleE2EEESG_S1J_JEEENS4_5SM1004TMEM4LOAD26SM100_TMEM_LOAD_32dp32b32xESY_NSZ_INS10_ILi2ELi4ELi3EEES13_NSR_INS5_IJS14_S1H_EEENS5_IJS1H_SB_EEEEEEENS4_39AutoVectorizingCopyWithAssumedAlignmentILi128EEENS4_14SM90_TMA_STOREES1Y_S20_S20_EEEvvEEEEvNT_6ParamsE,@"STO_CUDA_ENTRY STV_DEFAULT"
_ZN7cutlass13device_kernelINS_4gemm6kernel13GemmUniversalIN4cute5tupleIJiiiiEEENS1_10collective13CollectiveMmaINS1_35MainloopSm100TmaUmmaWarpSpecializedILi8ELi2ELi4ENS5_IJNS4_1CILi1EEESB_SB_EEEEENS5_IJNSA_ILi128EEENSA_ILi64EEESF_EEENS_6half_tENS5_IJlSB_lEEESH_SI_NS4_8TiledMMAINS4_8MMA_AtomIJNS4_20SM100_MMA_F16BF16_SSISH_SH_fLi128ELi64ELNS4_4UMMA5MajorE0ELSN_0ELNSM_7ScaleInE0ELSO_0EEEEEENS4_6LayoutISC_NS5_IJNSA_ILi0EEESS_SS_EEEEENS5_IJNS4_10UnderscoreESV_SV_EEEEENS4_13SM90_TMA_LOADENS4_14ComposedLayoutINS4_7SwizzleILi3ELi4ELi3EEENS4_18smem_ptr_flag_bitsILi16EEENSR_INS5_IJNSA_ILi8EEESF_EEENS5_IJSF_SB_EEEEEEEvNS4_8identityESY_S18_vS19_EENS_8epilogue10collective18CollectiveEpilogueINS1B_23Sm100TmaWarpSpecializedILi3ELi2ELi32ELb1ELb0EEEJSG_NS5_IJNSR_ISE_SB_EENSR_INSA_ILi32EEESB_EEEEESH_SI_SH_SI_NS1B_6fusion15FusionCallbacksIS1F_NS1K_17LinearCombinationISH_fSH_fLNS_15FloatRoundStyleE2EEESG_S1J_JEEENS4_5SM1004TMEM4LOAD26SM100_TMEM_LOAD_32dp32b32xESY_NSZ_INS10_ILi2ELi4ELi3EEES13_NSR_INS5_IJS14_S1H_EEENS5_IJS1H_SB_EEEEEEENS4_39AutoVectorizingCopyWithAssumedAlignmentILi128EEENS4_14SM90_TMA_STOREES1Y_S20_S20_EEEvvEEEEvNT_6ParamsE:
[----:B------:R-:W1:Y:S01]  /*0000*/  LDC R1, c[0x0][0x37c] ;  /* 0x0000df00ff017b82 */ /* 0x000e620000000800 */
[----:B------:R-:W2:Y:S01]  /*0010*/  S2R R93, SR_TID.X ;  /* 0x00000000005d7919 */ /* 0x000ea20000002100 */
[----:B------:R-:W3:Y:S01]  /*0020*/  LDCU.64 UR4, c[0x0][0x890] ;  /* 0x00011200ff0477ac */ /* 0x000ee20008000a00 */
[----:B------:R-:W-:Y:S02]  /*0030*/  PRMT R88, RZ, 0x7610, R88 ;  /* 0x00007610ff587816 */ /* 0x000fe40000000058 */
[----:B------:R-:W-:Y:S01]  /*0040*/  ELECT P5, URZ, PT ;  /* 0x0000000000ff782f */ /* 0x000fe200038a0000 */
[----:B------:R-:W4:Y:S01]  /*0050*/  LDCU.64 UR46, c[0x0][0x358] ;  /* 0x00006b00ff2e77ac */ /* 0x000f220008000a00 */
[----:B---3--:R-:W-:-:S04]  /*0060*/  UISETP.NE.U32.AND UP0, UPT, UR4, URZ, UPT ;  /* 0x000000ff0400728c */ /* 0x008fc8000bf05070 */
[----:B------:R-:W-:Y:S01]  /*0070*/  UISETP.NE.AND.EX UP0, UPT, UR5, URZ, UPT, UP0 ;  /* 0x000000ff0500728c */ /* 0x000fe2000bf05300 */
[----:B--2---:R-:W-:-:S05]  /*0080*/  SHF.R.U32.HI R92, RZ, 0x5, R93 ;  /* 0x00000005ff5c7819 */ /* 0x004fca000001165d */
[----:B------:R-:W2:Y:S02]  /*0090*/  SHFL.IDX PT, R0, R92, RZ, 0x1f ;  /* 0x00001fff5c007589 */ /* 0x000ea400000e0000 */
[----:B--2---:R-:W-:Y:S01]  /*00a0*/  R2UR UR8, R0 ;  /* 0x00000000000872ca */ /* 0x004fe200000e0000 */
[----:B-1--4-:R-:W-:-:S14]  /*00b0*/  BRA.U UP0, `(.L_x_0) ;  /* 0x00000001002c7547 */ /* 0x012fdc000b800000 */
[----:B------:R-:W1:Y:S02]  /*00c0*/  LDCU.64 UR6, c[0x0][0x888] ;  /* 0x00011100ff0677ac */ /* 0x000e640008000a00 */
[----:B-1----:R-:W-:-:S04]  /*00d0*/  UISETP.NE.U32.AND UP0, UPT, UR6, URZ, UPT ;  /* 0x000000ff0600728c */ /* 0x002fc8000bf05070 */
[----:B------:R-:W-:-:S09]  /*00e0*/  UISETP.NE.AND.EX UP0, UPT, UR7, URZ, UPT, UP0 ;  /* 0x000000ff0700728c */ /* 0x000fd2000bf05300 */
[----:B------:R-:W-:Y:S05]  /*00f0*/  BRA.U !UP0, `(.L_x_1) ;  /* 0x0000000108107547 */ /* 0x000fea000b800000 */
[----:B------:R-:W1:Y:S02]  /*0100*/  LDC.64 R2, c[0x0][0x888] ;  /* 0x00022200ff027b82 */ /* 0x000e640000000a00 */
[----:B-1----:R1:W5:Y:S01]  /*0110*/  LDG.E R49, desc[UR46][R2.64] ;  /* 0x0000002e02317981 */ /* 0x002362000c1e1900 */
[----:B------:R-:W-:Y:S01]  /*0120*/  HFMA2 R88, -RZ, RZ, 0, 5.9604644775390625e-08 ;  /* 0x00000001ff587431 */ /* 0x000fe200000001ff */
[----:B------:R-:W-:Y:S05]  /*0130*/  BRA `(.L_x_0) ;  /* 0x00000000000c7947 */ /* 0x000fea0003800000 */
.L_x_1:
[----:B------:R-:W1:Y:S01]  /*0140*/  LDCU UR6, c[0x0][0x880] ;  /* 0x00011000ff0677ac */ /* 0x000e620008000800 */
[----:B------:R-:W-:Y:S01]  /*0150*/  HFMA2 R88, -RZ, RZ, 0, 5.9604644775390625e-08 ;  /* 0x00000001ff587431 */ /* 0x000fe200000001ff */
[----:B-1----:R-:W-:-:S07]  /*0160*/  MOV R49, UR6 ;  /* 0x0000000600317c02 */ /* 0x002fce0008000f00 */
.L_x_0:
[----:B------:R-:W2:Y:S02]  /*0170*/  LDCU.64 UR6, c[0x0][0x8b0] ;  /* 0x00011600ff0677ac */ /* 0x000ea40008000a00 */
[----:B--2---:R-:W-:-:S04]  /*0180*/  UISETP.NE.U32.AND UP0, UPT, UR6, URZ, UPT ;  /* 0x000000ff0600728c */ /* 0x004fc8000bf05070 */
[----:B------:R-:W-:-:S09]  /*0190*/  UISETP.NE.AND.EX UP0, UPT, UR7, URZ, UPT, UP0 ;  /* 0x000000ff0700728c */ /* 0x000fd2000bf05300 */
[----:B------:R-:W-:Y:S05]  /*01a0*/  BRA.U UP0, `(.L_x_2) ;  /* 0x0000000100247547 */ /* 0x000fea000b800000 */
[----:B------:R-:W2:Y:S02]  /*01b0*/  LDCU.64 UR6, c[0x0][0x8a8] ;  /* 0x00011500ff0677ac */ /* 0x000ea40008000a00 */
[----:B--2---:R-:W-:-:S04]  /*01c0*/  UISETP.NE.U32.AND UP0, UPT, UR6, URZ, UPT ;  /* 0x000000ff0600728c */ /* 0x004fc8000bf05070 */
[----:B------:R-:W-:-:S09]  /*01d0*/  UISETP.NE.AND.EX UP0, UPT, UR7, URZ, UPT, UP0 ;  /* 0x000000ff0700728c */ /* 0x000fd2000bf05300 */
[----:B------:R-:W-:Y:S05]  /*01e0*/  BRA.U !UP0, `(.L_x_3) ;  /* 0x00000001080c7547 */ /* 0x000fea000b800000 */
[----:B-1----:R-:W1:Y:S02]  /*01f0*/  LDC.64 R2, c[0x0][0x8a8] ;  /* 0x00022a00ff027b82 */ /* 0x002e640000000a00 */
[----:B-1----:R2:W5:Y:S01]  /*0200*/  LDG.E R47, desc[UR46][R2.64] ;  /* 0x0000002e022f7981 */ /* 0x002562000c1e1900 */
[----:B------:R-:W-:Y:S05]  /*0210*/  BRA `(.L_x_2) ;  /* 0x0000000000087947 */ /* 0x000fea0003800000 */
.L_x_3:
[----:B------:R-:W2:Y:S02]  /*0220*/  LDCU UR6, c[0x0][0x8a0] ;  /* 0x00011400ff0677ac */ /* 0x000ea40008000800 */
[----:B--2---:R-:W-:Y:S02]  /*0230*/  MOV R47, UR6 ;  /* 0x00000006002f7c02 */ /* 0x004fe40008000f00 */
.L_x_2:
[----:B------:R-:W-:Y:S01]  /*0240*/  IMAD.U32 R0, RZ, RZ, UR8 ;  /* 0x00000008ff007e24 */ /* 0x000fe2000f8e00ff */
[----:B------:R-:W-:Y:S04]  /*0250*/  BSSY.RECONVERGENT B0, `(.L_x_4) ;  /* 0x000000c000007945 */ /* 0x000fe80003800200 */
[C---:B------:R-:W-:Y:S02]  /*0260*/  ISETP.NE.OR P1, PT, R0.reuse, 0x1, !P5 ;  /* 0x000000010000780c */ /* 0x040fe40006f25670 */
[----:B------:R-:W-:-:S11]  /*0270*/  ISETP.NE.OR P0, PT, R0, 0x3, !P5 ;  /* 0x000000030000780c */ /* 0x000fd60006f05670 */
[----:B------:R-:W-:Y:S05]  /*0280*/  @P1 BRA `(.L_x_5) ;  /* 0x0000000000201947 */ /* 0x000fea0003800000 */
[----:B------:R-:W3:Y:S02]  /*0290*/  LDCU.64 UR6, c[0x0][0x348] ;  /* 0x00006900ff0677ac */ /* 0x000ee40008000a00 */
[----:B---3--:R-:W-:Y:S02]  /*02a0*/  UIADD3 UR10, UP1, UPT, UR6, 0x80, URZ ;  /* 0x00000080060a7890 */ /* 0x008fe4000ff3e0ff */
[----:B------:R-:W-:Y:S02]  /*02b0*/  UIADD3 UR6, UP0, UPT, UR6, 0x180, URZ ;  /* 0x0000018006067890 */ /* 0x000fe4000ff1e0ff */
[----:B------:R-:W-:Y:S02]  /*02c0*/  UIADD3.X UR11, UPT, UPT, URZ, UR7, URZ, UP1, !UPT ;  /* 0x00000007ff0b7290 */ /* 0x000fe40008ffe4ff */
[----:B------:R-:W-:-:S07]  /*02d0*/  UIADD3.X UR7, UPT, UPT, URZ, UR7, URZ, UP0, !UPT ;  /* 0x00000007ff077290 */ /* 0x000fce00087fe4ff */
[----:B------:R3:W-:Y:S02]  /*02e0*/  UTMACCTL.PF [UR10] ;  /* 0x000000000a0079b9 */ /* 0x0007e40008040000 */
[----:B------:R3:W-:Y:S02]  /*02f0*/  UTMACCTL.PF [UR6] ;  /* 0x00000000060079b9 */ /* 0x0007e40008040000 */
[----:B---3--:R-:W-:Y:S01]  /*0300*/  NOP ;  /* 0x0000000000007918 */ /* 0x008fe20000000000 */
.L_x_5:
[----:B------:R-:W-:Y:S05]  /*0310*/  BSYNC.RECONVERGENT B0 ;  /* 0x0000000000007941 */ /* 0x000fea0003800200 */
.L_x_4:
[----:B------:R-:W-:Y:S04]  /*0320*/  BSSY.RECONVERGENT B0, `(.L_x_6) ;  /* 0x000000a000007945 */ /* 0x000fe80003800200 */
        /* <DEDUP_REMOVED lines=9> */
.L_x_7:
[----:B------:R-:W-:Y:S05]  /*03c0*/  BSYNC.RECONVERGENT B0 ;  /* 0x0000000000007941 */ /* 0x000fea0003800200 */
.L_x_6:
[----:B------:R-:W3:Y:S01]  /*03d0*/  LDCU.64 UR6, c[0x0][0x888] ;  /* 0x00011100ff0677ac */ /* 0x000ee20008000a00 */
[----:B------:R-:W-:Y:S02]  /*03e0*/  UISETP.EQ.U32.AND UP1, UPT, UR4, URZ, UPT ;  /* 0x000000ff0400728c */ /* 0x000fe4000bf22070 */
[----:B------:R-:W-:Y:S02]  /*03f0*/  UPLOP3.LUT UP2, UPT, UPT, UPT, UPT, 0x80, 0x8 ;  /* 0x000000000008789c */ /* 0x000fe40003f4f070 */
[----:B---3--:R-:W-:-:S04]  /*0400*/  UISETP.NE.U32.AND UP0, UPT, UR6, URZ, UPT ;  /* 0x000000ff0600728c */ /* 0x008fc8000bf05070 */
[----:B------:R-:W-:-:S04]  /*0410*/  UISETP.NE.AND.EX UP0, UPT, UR7, URZ, UPT, UP0 ;  /* 0x000000ff0700728c */ /* 0x000fc8000bf05300 */
[----:B------:R-:W-:-:S04]  /*0420*/  UISETP.EQ.OR.EX UP3, UPT, UR5, URZ, !UP0, UP1 ;  /* 0x000000ff0500728c */ /* 0x000fc8000c762710 */
[----:B------:R-:W-:-:S05]  /*0430*/  UP2UR UR53, UPR, URZ, 0x8 ;  /* 0x00000008ff357883 */ /* 0x000fca0008000000 */
[----:B------:R-:W-:Y:S07]  /*0440*/  BRA.U !UP3, `(.L_x_8) ;  /* 0x000000010b207547 */ /* 0x000fee000b800000 */
[----:B------:R-:W-:Y:S01]  /*0450*/  UISETP.NE.U32.AND UP2, UPT, UR4, URZ, UPT ;  /* 0x000000ff0400728c */ /* 0x000fe2000bf45070 */
[----:B-----5:R-:W-:Y:S01]  /*0460*/  FSETP.NEU.AND P0, PT, R49, RZ, PT ;  /* 0x000000ff3100720b */ /* 0x020fe20003f0d000 */
[----:B------:R-:W-:Y:S02]  /*0470*/  USEL UR4, URZ, 0xffffffff, UP0 ;  /* 0xffffffffff047887 */ /* 0x000fe40008000000 */
[----:B------:R-:W-:-:S10]  /*0480*/  UISETP.NE.AND.EX UP2, UPT, UR5, URZ, UPT, UP2 ;  /* 0x000000ff0500728c */ /* 0x000fd4000bf45320 */
[----:B------:R-:W-:Y:S01]  /*0490*/  VOTEU.ANY UP1, P0 ;  /* 0x0000000000ff7886 */ /* 0x000fe20000020100 */
[----:B------:R-:W-:-:S04]  /*04a0*/  @!UP2 USEL UR4, URZ, 0xffffffff, UP1 ;  /* 0xffffffffff04a887 */ /* 0x000fc80008800000 */
[----:B------:R-:W-:-:S04]  /*04b0*/  ULOP3.LUT UR4, UR4, 0x1, URZ, 0xc0, !UPT ;  /* 0x0000000104047892 */ /* 0x000fc8000f8ec0ff */
[----:B------:R-:W-:-:S11]  /*04c0*/  UISETP.NE.U32.AND UP2, UPT, UR4, 0x1, UPT ;  /* 0x000000010400788c */ /* 0x000fd6000bf45070 */
.L_x_8:
[----:B-12---:R-:W1:Y:S01]  /*04d0*/  SHFL.IDX PT, R2, R92, RZ, 0x1f ;  /* 0x00001fff5c027589 */ /* 0x006e6200000e0000 */
[----:B------:R-:W-:-:S04]  /*04e0*/  UISETP.NE.AND UP1, UPT, UR8, 0x2, UPT ;  /* 0x000000020800788c */ /* 0x000fc8000bf25270 */
[----:B------:R-:W-:Y:S01]  /*04f0*/  USEL UR6, URZ, 0x1, UP1 ;  /* 0x00000001ff067887 */ /* 0x000fe20008800000 */
[----:B-1----:R-:W-:-:S13]  /*0500*/  ISETP.NE.AND P0, PT, R2, RZ, PT ;  /* 0x000000ff0200720c */ /* 0x002fda0003f05270 */
[----:B------:R-:W-:Y:S05]  /*0510*/  @P0 BRA `(.L_x_9) ;  /* 0x0000000000680947 */ /* 0x000fea0003800000 */
[----:B------:R-:W1:Y:S01]  /*0520*/  S2UR UR5, SR_CgaCtaId ;  /* 0x00000000000579c3 */ /* 0x000e620000008800 */
[----:B------:R-:W-:Y:S01]  /*0530*/  UMOV UR7, 0x400 ;  /* 0x0000040000077882 */ /* 0x000fe20000000000 */
[----:B------:R-:W-:Y:S01]  /*0540*/  UMOV UR4, 0x1 ;  /* 0x0000000100047882 */ /* 0x000fe20000000000 */
[----:B------:R-:W-:Y:S01]  /*0550*/  ELECT P0, URZ, PT ;  /* 0x0000000000ff782f */ /* 0x000fe20003800000 */
[----:B------:R-:W-:-:S04]  /*0560*/  UIADD3 UR10, UPT, UPT, -UR4, 0x100000, URZ ;  /* 0x00100000040a7890 */ /* 0x000fc8000fffe1ff */
[----:B------:R-:W-:Y:S02]  /*0570*/  USHF.L.U32 UR11, UR10, 0xb, URZ ;  /* 0x0000000b0a0b7899 */ /* 0x000fe400080006ff */
[----:B------:R-:W-:Y:S02]  /*0580*/  USHF.L.U32 UR10, UR10, 0x1, URZ ;  /* 0x000000010a0a7899 */ /* 0x000fe400080006ff */
[----:B-1----:R-:W-:Y:S01]  /*0590*/  ULEA UR5, UR5, UR7, 0x18 ;  /* 0x0000000705057291 */ /* 0x002fe2000f8ec0ff */
[----:B------:R-:W1:Y:S11]  /*05a0*/  FENCE.VIEW.ASYNC.S ;  /* 0x00000000000073c6 */ /* 0x000e760000000000 */
[----:B-1----:R1:W2:Y:S01]  /*05b0*/  SYNCS.EXCH.64 URZ, [UR5], UR10 ;  /* 0x0000000a05ff75b2 */ /* 0x0022a20008000100 */
[----:B------:R1:W3:Y:S01]  /*05c0*/  SYNCS.EXCH.64 URZ, [UR5+0x40], UR10 ;  /* 0x0000400a05ff75b2 */ /* 0x0002e20008000100 */
[----:B------:R1:W4:Y:S01]  /*05d0*/  SYNCS.EXCH.64 URZ, [UR5+0x8], UR10 ;  /* 0x0000080a05ff75b2 */ /* 0x0003220008000100 */
[----:B------:R1:W1:Y:S01]  /*05e0*/  SYNCS.EXCH.64 URZ, [UR5+0x48], UR10 ;  /* 0x0000480a05ff75b2 */ /* 0x0002620008000100 */
        /* <DEDUP_REMOVED lines=12> */
[----:B------:R-:W-:Y:S01]  /*06b0*/  NOP ;  /* 0x0000000000007918 */ /* 0x000fe20000000000 */
.L_x_9:
[----:B------:R-:W2:Y:S01]  /*06c0*/  SHFL.IDX PT, R2, R92, RZ, 0x1f ;  /* 0x00001fff5c027589 */ /* 0x000ea200000e0000 */
[----:B------:R-:W-:Y:S01]  /*06d0*/  NOP ;  /* 0x0000000000007918 */ /* 0x000fe20000000000 */
[----:B--2---:R-:W-:-:S13]  /*06e0*/  ISETP.NE.AND P0, PT, R2, 0x1, PT ;  /* 0x000000010200780c */ /* 0x004fda0003f05270 */
[----:B------:R-:W-:Y:S05]  /*06f0*/  @P0 BRA `(.L_x_10) ;  /* 0x0000000000500947 */ /* 0x000fea0003800000 */
[----:B------:R-:W2:Y:S01]  /*0700*/  S2UR UR7, SR_CgaCtaId ;  /* 0x00000000000779c3 */ /* 0x000ea20000008800 */
[----:B------:R-:W-:Y:S01]  /*0710*/  UMOV UR9, 0x400 ;  /* 0x0000040000097882 */ /* 0x000fe20000000000 */
[----:B-1----:R-:W-:Y:S01]  /*0720*/  UMOV UR5, 0x20 ;  /* 0x0000002000057882 */ /* 0x002fe20000000000 */
[----:B------:R-:W-:Y:S01]  /*0730*/  UMOV UR4, 0x80 ;  /* 0x0000008000047882 */ /* 0x000fe20000000000 */
[----:B------:R-:W-:-:S04]  /*0740*/  UIADD3 UR10, UPT, UPT, -UR5, 0x100000, URZ ;  /* 0x00100000050a7890 */ /* 0x000fc8000fffe1ff */
[----:B------:R-:W-:Y:S02]  /*0750*/  USHF.L.U32 UR11, UR10, 0xb, URZ ;  /* 0x0000000b0a0b7899 */ /* 0x000fe400080006ff */
[----:B------:R-:W-:Y:S02]  /*0760*/  USHF.L.U32 UR10, UR10, 0x1, URZ ;  /* 0x000000010a0a7899 */ /* 0x000fe400080006ff */
[----:B------:R-:W-:-:S04]  /*0770*/  UIADD3 UR4, UPT, UPT, -UR4, 0x100000, URZ ;  /* 0x0010000004047890 */ /* 0x000fc8000fffe1ff */
[----:B------:R-:W-:Y:S02]  /*0780*/  USHF.L.U32 UR5, UR4, 0xb, URZ ;  /* 0x0000000b04057899 */ /* 0x000fe400080006ff */
[----:B------:R-:W-:Y:S01]  /*0790*/  USHF.L.U32 UR4, UR4, 0x1, URZ ;  /* 0x0000000104047899 */ /* 0x000fe200080006ff */
[----:B------:R-:W-:Y:S01]  /*07a0*/  ELECT P0, URZ, PT ;  /* 0x0000000000ff782f */ /* 0x000fe20003800000 */
[----:B--2---:R-:W-:Y:S01]  /*07b0*/  ULEA UR7, UR7, UR9, 0x18 ;  /* 0x0000000907077291 */ /* 0x004fe2000f8ec0ff */
[----:B------:R-:W1:Y:S11]  /*07c0*/  FENCE.VIEW.ASYNC.S ;  /* 0x00000000000073c6 */ /* 0x000e760000000000 */
[----:B-1----:R2:W1:Y:S01]  /*07d0*/  SYNCS.EXCH.64 URZ, [UR7+0x80], UR10 ;  /* 0x0000800a07ff75b2 */ /* 0x0024620008000100 */
[----:B------:R2:W1:Y:S01]  /*07e0*/  SYNCS.EXCH.64 URZ, [UR7+0x98], UR4 ;  /* 0x0000980407ff75b2 */ /* 0x0004620008000100 */
[----:B------:R2:W1:Y:S01]  /*07f0*/  SYNCS.EXCH.64 URZ, [UR7+0x88], UR10 ;  /* 0x0000880a07ff75b2 */ /* 0x0004620008000100 */
[----:B------:R2:W1:Y:S01]  /*0800*/  SYNCS.EXCH.64 URZ, [UR7+0xa0], UR4 ;  /* 0x0000a00407ff75b2 */ /* 0x0004620008000100 */
[----:B------:R2:W1:Y:S01]  /*0810*/  SYNCS.EXCH.64 URZ, [UR7+0x90], UR10 ;  /* 0x0000900a07ff75b2 */ /* 0x0004620008000100 */
[----:B------:R2:W1:Y:S02]  /*0820*/  SYNCS.EXCH.64 URZ, [UR7+0xa8], UR4 ;  /* 0x0000a80407ff75b2 */ /* 0x0004640008000100 */
[----:B--2---:R-:W-:Y:S01]  /*0830*/  NOP ;  /* 0x0000000000007918 */ /* 0x004fe20000000000 */
.L_x_10:
[----:B------:R-:W2:Y:S01]  /*0840*/  SHFL.IDX PT, R2, R92, RZ, 0x1f ;  /* 0x00001fff5c027589 */ /* 0x000ea200000e0000 */
[----:B------:R-:W-:Y:S01]  /*0850*/  NOP ;  /* 0x0000000000007918 */ /* 0x000fe20000000000 */
[----:B--2---:R-:W-:-:S13]  /*0860*/  ISETP.NE.AND P0, PT, R2, 0x3, PT ;  /* 0x000000030200780c */ /* 0x004fda0003f05270 */
[----:B------:R-:W-:Y:S05]  /*0870*/  @P0 BRA `(.L_x_11) ;  /* 0x0000000000300947 */ /* 0x000fea0003800000 */
[----:B-1----:R-:W1:Y:S01]  /*0880*/  S2UR UR5, SR_CgaCtaId ;  /* 0x00000000000579c3 */ /* 0x002e620000008800 */
        /* <DEDUP_REMOVED lines=8> */
[----:B-1----:R2:W1:Y:S01]  /*0910*/  SYNCS.EXCH.64 URZ, [UR5+0xb0], UR10 ;  /* 0x0000b00a05ff75b2 */ /* 0x0024620008000100 */
[----:B------:R2:W1:Y:S02]  /*0920*/  SYNCS.EXCH.64 URZ, [UR5+0xb8], UR10 ;  /* 0x0000b80a05ff75b2 */ /* 0x0004640008000100 */
[----:B--2---:R-:W-:Y:S01]  /*0930*/  NOP ;  /* 0x0000000000007918 */ /* 0x004fe20000000000 */
.L_x_11:
[----:B------:R-:W2:Y:S01]  /*0940*/  SHFL.IDX PT, R2, R92, RZ, 0x1f ;  /* 0x00001fff5c027589 */ /* 0x000ea200000e0000 */
[----:B------:R-:W-:Y:S01]  /*0950*/  NOP ;  /* 0x0000000000007918 */ /* 0x000fe20000000000 */
[----:B--2---:R-:W-:-:S13]  /*0960*/  ISETP.NE.AND P0, PT, R2, 0x4, PT ;  /* 0x000000040200780c */ /* 0x004fda0003f05270 */
[----:B------:R-:W-:Y:S05]  /*0970*/  @P0 BRA `(.L_x_12) ;  /* 0x00000000004c0947 */ /* 0x000fea0003800000 */
[----:B-1----:R-:W1:Y:S01]  /*0980*/  S2UR UR5, SR_CgaCtaId ;  /* 0x00000000000579c3 */ /* 0x002e620000008800 */
[----:B------:R-:W-:Y:S01]  /*0990*/  UMOV UR9, 0x100 ;  /* 0x0000010000097882 */ /* 0x000fe20000000000 */
[----:B------:R-:W-:Y:S01]  /*09a0*/  UMOV UR7, 0x400 ;  /* 0x0000040000077882 */ /* 0x000fe20000000000 */
[----:B------:R-:W-:Y:S01]  /*09b0*/  USEL UR9, UR9, 0xe0, UP2 ;  /* 0x000000e009097887 */ /* 0x000fe20009000000 */
[----:B------:R-:W-:Y:S01]  /*09c0*/  UMOV UR4, 0x1 ;  /* 0x0000000100047882 */ /* 0x000fe20000000000 */
[----:B------:R-:W-:Y:S01]  /*09d0*/  ELECT P0, URZ, PT ;  /* 0x0000000000ff782f */ /* 0x000fe20003800000 */
[----:B------:R-:W-:-:S04]  /*09e0*/  UIADD3 UR10, UPT, UPT, -UR4, 0x100000, URZ ;  /* 0x00100000040a7890 */ /* 0x000fc8000fffe1ff */
[----:B------:R-:W-:Y:S02]  /*09f0*/  USHF.L.U32 UR11, UR10, 0xb, URZ ;  /* 0x0000000b0a0b7899 */ /* 0x000fe400080006ff */
[----:B------:R-:W-:Y:S02]  /*0a00*/  USHF.L.U32 UR10, UR10, 0x1, URZ ;  /* 0x000000010a0a7899 */ /* 0x000fe400080006ff */
[----:B------:R-:W-:-:S04]  /*0a10*/  UIADD3 UR12, UPT, UPT, -UR9, 0x100000, URZ ;  /* 0x00100000090c7890 */ /* 0x000fc8000fffe1ff */
[----:B------:R-:W-:Y:S02]  /*0a20*/  USHF.L.U32 UR13, UR12, 0xb, URZ ;  /* 0x0000000b0c0d7899 */ /* 0x000fe400080006ff */
[----:B------:R-:W-:Y:S02]  /*0a30*/  USHF.L.U32 UR12, UR12, 0x1, URZ ;  /* 0x000000010c0c7899 */ /* 0x000fe400080006ff */
[----:B-1----:R-:W-:Y:S01]  /*0a40*/  ULEA UR5, UR5, UR7, 0x18 ;  /* 0x0000000705057291 */ /* 0x002fe2000f8ec0ff */
[----:B------:R-:W1:Y:S11]  /*0a50*/  FENCE.VIEW.ASYNC.S ;  /* 0x00000000000073c6 */ /* 0x000e760000000000 */
[----:B-1----:R2:W1:Y:S01]  /*0a60*/  SYNCS.EXCH.64 URZ, [UR5+0xc0], UR10 ;  /* 0x0000c00a05ff75b2 */ /* 0x0024620008000100 */
[----:B------:R2:W1:Y:S01]  /*0a70*/  SYNCS.EXCH.64 URZ, [UR5+0xd0], UR12 ;  /* 0x0000d00c05ff75b2 */ /* 0x0004620008000100 */
[----:B------:R2:W1:Y:S01]  /*0a80*/  SYNCS.EXCH.64 URZ, [UR5+0xc8], UR10 ;  /* 0x0000c80a05ff75b2 */ /* 0x0004620008000100 */
[----:B------:R2:W1:Y:S02]  /*0a90*/  SYNCS.EXCH.64 URZ, [UR5+0xd8], UR12 ;  /* 0x0000d80c05ff75b2 */ /* 0x0004640008000100 */
[----:B--2---:R-:W-:Y:S01]  /*0aa0*/  NOP ;  /* 0x0000000000007918 */ /* 0x004fe20000000000 */
.L_x_12:
        /* <DEDUP_REMOVED lines=22> */
[----:B------:R2:W1:Y:S01]  /*0c10*/  SYNCS.EXCH.64 URZ, [UR7+0x110], UR4 ;  /* 0x0001100407ff75b2 */ /* 0x0004620008000100 */
[----:B------:R2:W1:Y:S01]  /*0c20*/  SYNCS.EXCH.64 URZ, [UR7+0xf8], UR10 ;  /* 0x0000f80a07ff75b2 */ /* 0x0004620008000100 */
[----:B------:R2:W1:Y:S02]  /*0c30*/  SYNCS.EXCH.64 URZ, [UR7+0x118], UR4 ;  /* 0x0001180407ff75b2 */ /* 0x0004640008000100 */
[----:B--2---:R-:W-:Y:S01]  /*0c40*/  NOP ;  /* 0x0000000000007918 */ /* 0x004fe20000000000 */
.L_x_13:
        /* <DEDUP_REMOVED lines=18> */
.L_x_14:
[----:B-1----:R-:W1:Y:S01]  /*0d70*/  S2UR UR5, SR_CTAID.X ;  /* 0x00000000000579c3 */ /* 0x002e620000002500 */
[----:B------:R-:W-:-:S05]  /*0d80*/  CS2R.32 R87, SR_CgaSize ;  /* 0x0000000000577805 */ /* 0x000fca0000008a00 */
[----:B------:R-:W-:-:S05]  /*0d90*/  IMAD R87, R87, -0xa0, RZ ;  /* 0xffffff6057577824 */ /* 0x000fca00078e02ff */
[----:B------:R-:W-:-:S14]  /*0da0*/  R2UR UR9, R87 ;  /* 0x00000000570972ca */ /* 0x000fdc00000e0000 */
[----:B------:R-:W2:Y:S01]  /*0db0*/  LDCU UR9, c[0x0][UR9+0x2b0] ;  /* 0x00005600090977ac */ /* 0x000ea20008000800 */
[----:B------:R-:W-:Y:S01]  /*0dc0*/  NOP ;  /* 0x0000000000007918 */ /* 0x000fe20000000000 */
[----:B------:R-:W-:-:S05]  /*0dd0*/  CS2R.32 R87, SR_CgaSize ;  /* 0x0000000000577805 */ /* 0x000fca0000008a00 */
[----:B------:R-:W-:-:S05]  /*0de0*/  IMAD R87, R87, -0xa0, RZ ;  /* 0xffffff6057577824 */ /* 0x000fca00078e02ff */
[----:B------:R-:W-:-:S14]  /*0df0*/  R2UR UR7, R87 ;  /* 0x00000000570772ca */ /* 0x000fdc00000e0000 */
[----:B------:R-:W3:Y:S01]  /*0e00*/  LDCU UR7, c[0x0][UR7+0x2b4] ;  /* 0x00005680070777ac */ /* 0x000ee20008000800 */
[----:B------:R-:W4:Y:S08]  /*0e10*/  S2UR UR4, SR_CTAID.Y ;  /* 0x00000000000479c3 */ /* 0x000f300000002600 */
[----:B------:R-:W3:Y:S01]  /*0e20*/  LDC R10, c[0x0][0xb24] ;  /* 0x0002c900ff0a7b82 */ /* 0x000ee20000000800 */
[----:B-1----:R-:W-:-:S02]  /*0e30*/  I2FP.F32.U32 R87, UR5 ;  /* 0x0000000500577c45 */ /* 0x002fc40008201000 */
[----:B------:R-:W-:-:S05]  /*0e40*/  CS2R.32 R3, SR_CgaSize ;  /* 0x0000000000037805 */ /* 0x000fca0000008a00 */
[----:B------:R-:W-:-:S06]  /*0e50*/  IMAD R3, R3, -0xa0, RZ ;  /* 0xffffff6003037824 */ /* 0x000fcc00078e02ff */
[----:B------:R-:W1:Y:S01]  /*0e60*/  LDC R3, c[0x0][R3+0x2a0] ;  /* 0x0000a80003037b82 */ /* 0x000e620000000800 */
[----:B------:R-:W-:Y:S01]  /*0e70*/  MOV R15, UR5 ;  /* 0x00000005000f7c02 */ /* 0x000fe20008000f00 */
[----:B--2---:R-:W-:Y:S01]  /*0e80*/  FMUL R87, R87, UR9 ;  /* 0x0000000957577c20 */ /* 0x004fe20008400000 */
[----:B----4-:R-:W-:Y:S02]  /*0e90*/  I2FP.F32.U32 R86, UR4 ;  /* 0x0000000400567c45 */ /* 0x010fe40008201000 */
[----:B------:R-:W-:-:S05]  /*0ea0*/  CS2R.32 R2, SR_CgaSize ;  /* 0x0000000000027805 */ /* 0x000fca0000008a00 */
[----:B------:R-:W-:-:S06]  /*0eb0*/  IMAD R2, R2, -0xa0, RZ ;  /* 0xffffff6002027824 */ /* 0x000fcc00078e02ff */
[----:B------:R-:W2:Y:S01]  /*0ec0*/  LDC R2, c[0x0][R2+0x2a4] ;  /* 0x0000a90002027b82 */ /* 0x000ea20000000800 */
[----:B------:R-:W-:Y:S01]  /*0ed0*/  MOV R14, UR4 ;  /* 0x00000004000e7c02 */ /* 0x000fe20008000f00 */
[----:B------:R-:W4:Y:S01]  /*0ee0*/  F2I.U32.TRUNC.NTZ R87, R87 ;  /* 0x0000005700577305 */ /* 0x000f22000020f000 */
[----:B---3--:R-:W-:-:S05]  /*0ef0*/  FMUL R86, R86, UR7 ;  /* 0x0000000756567c20 */ /* 0x008fca0008400000 */
[----:B------:R-:W-:Y:S01]  /*0f00*/  BAR.SYNC.DEFER_BLOCKING 0x0 ;  /* 0x0000000000007b1d */ /* 0x000fe20000010000 */
[----:B------:R-:W-:-:S05]  /*0f10*/  ISETP.GE.AND P0, PT, R10, 0x1, PT ;  /* 0x000000010a00780c */ /* 0x000fca0003f06270 */
[----:B------:R-:W3:Y:S02]  /*0f20*/  F2I.U32.TRUNC.NTZ R86, R86 ;  /* 0x0000005600567305 */ /* 0x000ee4000020f000 */
[----:B------:R-:W2:Y:S01]  /*0f30*/  S2UR UR36, SR_CTAID.Z ;  /* 0x00000000002479c3 */ /* 0x000ea20000002700 */
[----:B----4-:R-:W-:-:S05]  /*0f40*/  IADD3 R87, PT, PT, -R87, RZ, RZ ;  /* 0x000000ff57577210 */ /* 0x010fca0007ffe1ff */
[----:B-1----:R-:W-:Y:S01]  /*0f50*/  IMAD R87, R3, R87, UR5 ;  /* 0x0000000503577e24 */ /* 0x002fe2000f8e0257 */
[----:B---3--:R-:W-:-:S05]  /*0f60*/  IADD3 R86, PT, PT, -R86, RZ, RZ ;  /* 0x000000ff56567210 */ /* 0x008fca0007ffe1ff */
[----:B--2---:R-:W-:Y:S01]  /*0f70*/  IMAD R86, R2, R86, UR4 ;  /* 0x0000000402567e24 */ /* 0x004fe2000f8e0256 */
[----:B------:R-:W-:Y:S06]  /*0f80*/  @!P0 BRA `(.L_x_15) ;  /* 0x0000000000b88947 */ /* 0x000fec0003800000 */
[----:B------:R-:W1:Y:S01]  /*0f90*/  LDC.64 R4, c[0x0][0xb18] ;  /* 0x0002c600ff047b82 */ /* 0x000e620000000a00 */
[----:B------:R-:W-:-:S07]  /*0fa0*/  ISETP.NE.AND P0, PT, R10, 0x1, PT ;  /* 0x000000010a00780c */ /* 0x000fce0003f05270 */
[----:B------:R-:W2:Y:S08]  /*0fb0*/  LDC R9, c[0x0][0xb0c] ;  /* 0x0002c300ff097b82 */ /* 0x000eb00000000800 */
[----:B------:R-:W3:Y:S08]  /*0fc0*/  LDC R12, c[0x0][0x370] ;  /* 0x0000dc00ff0c7b82 */ /* 0x000ef00000000800 */
[----:B------:R-:W4:Y:S01]  /*0fd0*/  LDC R11, c[0x0][0x374] ;  /* 0x0000dd00ff0b7b82 */ /* 0x000f220000000800 */
[----:B-1----:R-:W-:-:S07]  /*0fe0*/  ISETP.NE.AND P1, PT, R4, 0x1, PT ;  /* 0x000000010400780c */ /* 0x002fce0003f25270 */
[----:B------:R-:W3:Y:S01]  /*0ff0*/  LDC.64 R6, c[0x0][0xb10] ;  /* 0x0002c400ff067b82 */ /* 0x000ee20000000a00 */
[----:B--2---:R-:W-:-:S07]  /*1000*/  ISETP.NE.AND P2, PT, R9, 0x1, PT ;  /* 0x000000010900780c */ /* 0x004fce0003f45270 */
[----:B------:R-:W1:Y:S08]  /*1010*/  LDC R8, c[0x0][0xb20] ;  /* 0x0002c800ff087b82 */ /* 0x000e700000000800 */
[----:B------:R-:W2:Y:S01]  /*1020*/  LDC.64 R2, c[0x0][0xb28] ;  /* 0x0002ca00ff027b82 */ /* 0x000ea20000000a00 */
[----:B----4-:R-:W-:-:S04]  /*1030*/  IMAD.HI.U32 R13, R11, R5, RZ ;  /* 0x000000050b0d7227 */ /* 0x010fc800078e00ff */
[----:B------:R-:W-:-:S04]  /*1040*/  IMAD.HI.U32 R5, R14, R5, RZ ;  /* 0x000000050e057227 */ /* 0x000fc800078e00ff */
[----:B---3--:R-:W-:-:S05]  /*1050*/  IMAD.HI.U32 R16, R12, R6, RZ ;  /* 0x000000060c107227 */ /* 0x008fca00078e00ff */
[-C--:B------:R-:W-:Y:S01]  /*1060*/  @P2 SHF.R.U32.HI R12, RZ, R7.reuse, R16 ;  /* 0x00000007ff0c2219 */ /* 0x080fe20000011610 */
[----:B------:R-:W-:Y:S01]  /*1070*/  IMAD.HI.U32 R16, R15, R6, RZ ;  /* 0x000000060f107227 */ /* 0x000fe200078e00ff */
[-C--:B-1----:R-:W-:Y:S02]  /*1080*/  @P1 SHF.R.U32.HI R11, RZ, R8.reuse, R13 ;  /* 0x00000008ff0b1219 */ /* 0x082fe4000001160d */
[----:B------:R-:W-:Y:S02]  /*1090*/  SHF.R.U32.HI R5, RZ, R8, R5 ;  /* 0x00000008ff057219 */ /* 0x000fe40000011605 */
[----:B------:R-:W-:Y:S02]  /*10a0*/  SHF.R.U32.HI R16, RZ, R7, R16 ;  /* 0x00000007ff107219 */ /* 0x000fe40000011610 */
[----:B------:R-:W-:Y:S01]  /*10b0*/  SEL R5, R14, R5, !P1 ;  /* 0x000000050e057207 */ /* 0x000fe20004800000 */
[----:B--2---:R-:W-:Y:S01]  /*10c0*/  IMAD.HI.U32 R13, R11, R2, RZ ;  /* 0x000000020b0d7227 */ /* 0x004fe200078e00ff */
[----:B------:R-:W-:-:S03]  /*10d0*/  SEL R16, R15, R16, !P2 ;  /* 0x000000100f107207 */ /* 0x000fc60005000000 */
[----:B------:R-:W-:Y:S01]  /*10e0*/  IMAD.HI.U32 R6, R12, R2, RZ ;  /* 0x000000020c067227 */ /* 0x000fe200078e00ff */
[----:B------:R-:W-:-:S04]  /*10f0*/  @P0 SHF.R.U32.HI R11, RZ, R3, R13 ;  /* 0x00000003ff0b0219 */ /* 0x000fc8000001160d */
[----:B------:R-:W-:Y:S01]  /*1100*/  @P0 SHF.R.U32.HI R12, RZ, R3, R6 ;  /* 0x00000003ff0c0219 */ /* 0x000fe20000011606 */
[----:B------:R-:W-:-:S04]  /*1110*/  IMAD R11, R11, R10, RZ ;  /* 0x0000000a0b0b7224 */ /* 0x000fc800078e02ff */
[----:B------:R-:W-:Y:S01]  /*1120*/  IMAD R6, R12, R10, RZ ;  /* 0x0000000a0c067224 */ /* 0x000fe200078e02ff */
[----:B------:R-:W-:-:S04]  /*1130*/  ISETP.GE.AND P1, PT, R5, R11, PT ;  /* 0x0000000b0500720c */ /* 0x000fc80003f26270 */
[----:B------:R-:W-:Y:S01]  /*1140*/  ISETP.GE.OR P1, PT, R16, R6, P1 ;  /* 0x000000061000720c */ /* 0x000fe20000f26670 */
[----:B------:R-:W-:-:S05]  /*1150*/  IMAD.HI.U32 R6, R5, R2, RZ ;  /* 0x0000000205067227 */ /* 0x000fca00078e00ff */
[----:B------:R-:W-:-:S04]  /*1160*/  SHF.R.U32.HI R6, RZ, R3, R6 ;  /* 0x00000003ff067219 */ /* 0x000fc80000011606 */
[----:B------:R-:W-:-:S03]  /*1170*/  SEL R6, R5, R6, !P0 ;  /* 0x0000000605067207 */ /* 0x000fc60004000000 */
[----:B------:R-:W-:Y:S01]  /*1180*/  @!P1 IMAD.HI.U32 R7, R16, R2, RZ ;  /* 0x0000000210079227 */ /* 0x000fe200078e00ff */
[----:B------:R-:W-:-:S04]  /*1190*/  IADD3 R2, PT, PT, -R6, RZ, RZ ;  /* 0x000000ff06027210 */ /* 0x000fc80007ffe1ff */
[----:B------:R-:W-:Y:S01]  /*11a0*/  @!P1 SHF.R.U32.HI R3, RZ, R3, R7 ;  /* 0x00000003ff039219 */ /* 0x000fe20000011607 */
[----:B------:R-:W-:Y:S01]  /*11b0*/  IMAD R2, R10, R2, R5 ;  /* 0x000000020a027224 */ /* 0x000fe200078e0205 */
[----:B------:R-:W-:Y:S02]  /*11c0*/  IADD3 R7, PT, PT, -R5, RZ, RZ ;  /* 0x000000ff05077210 */ /* 0x000fe40007ffe1ff */
[----:B------:R-:W-:-:S03]  /*11d0*/  @!P1 SEL R3, R16, R3, !P0 ;  /* 0x0000000310039207 */ /* 0x000fc60004000000 */
[----:B------:R-:W-:Y:S02]  /*11e0*/  IMAD R7, R4, R7, R14 ;  /* 0x0000000704077224 */ /* 0x000fe400078e020e */
[--C-:B------:R-:W-:Y:S02]  /*11f0*/  @!P1 IMAD.IADD R6, R6, 0x1, -R3.reuse ;  /* 0x0000000106069824 */ /* 0x100fe400078e0a03 */
[----:B------:R-:W-:Y:S01]  /*1200*/  @!P1 IMAD R3, R2, R12, R3 ;  /* 0x0000000c02039224 */ /* 0x000fe200078e0203 */
[----:B------:R-:W-:Y:S01]  /*1210*/  IADD3 R2, PT, PT, -R16, RZ, RZ ;  /* 0x000000ff10027210 */ /* 0x000fe20007ffe1ff */
[----:B------:R-:W-:Y:S02]  /*1220*/  @!P1 IMAD R5, R6, R10, R16 ;  /* 0x0000000a06059224 */ /* 0x000fe400078e0210 */
[----:B------:R-:W-:Y:S02]  /*1230*/  @!P1 IMAD.MOV.U32 R16, RZ, RZ, R3 ;  /* 0x000000ffff109224 */ /* 0x000fe400078e0003 */
[----:B------:R-:W-:-:S02]  /*1240*/  IMAD R2, R9, R2, R15 ;  /* 0x0000000209027224 */ /* 0x000fc400078e020f */
[----:B------:R-:W-:Y:S02]  /*1250*/  IMAD R14, R5, R4, R7 ;  /* 0x00000004050e7224 */ /* 0x000fe400078e0207 */
[----:B------:R-:W-:Y:S02]  /*1260*/  IMAD R15, R16, R9, R2 ;  /* 0x00000009100f7224 */ /* 0x000fe400078e0202 */
.L_x_15:
[----:B------:R-:W1:Y:S01]  /*1270*/  LDCU UR4, c[0x0][0xb30] ;  /* 0x00016600ff0477ac */ /* 0x000e620008000800 */
[----:B------:R-:W2:Y:S08]  /*1280*/  S2UR UR37, SR_CgaCtaId ;  /* 0x00000000002579c3 */ /* 0x000eb00000008800 */
[----:B------:R-:W3:Y:S01]  /*1290*/  LDC R40, c[0x0][0xb24] ;  /* 0x0002c900ff287b82 */ /* 0x000ee20000000800 */
[----:B-1----:R-:W-:-:S09]  /*12a0*/  UISETP.NE.AND UP1, UPT, UR4, 0x1, UPT ;  /* 0x000000010400788c */ /* 0x002fd2000bf25270 */
[----:B--2---:R-:W-:Y:S05]  /*12b0*/  BRA.U UP1, `(.L_x_16) ;  /* 0x0000000101407547 */ /* 0x004fea000b800000 */
[----:B------:R-:W1:Y:S08]  /*12c0*/  LDC.64 R4, c[0x0][0xb10] ;  /* 0x0002c400ff047b82 */ /* 0x000e700000000a00 */
[----:B------:R-:W2:Y:S08]  /*12d0*/  LDC.64 R2, c[0x0][0xb18] ;  /* 0x0002c600ff027b82 */ /* 0x000eb00000000a00 */
[----:B------:R-:W4:Y:S08]  /*12e0*/  LDC R6, c[0x0][0xb20] ;  /* 0x0002c800ff067b82 */ /* 0x000f300000000800 */
[----:B------:R-:W3:Y:S01]  /*12f0*/  LDC R7, c[0x0][0xb0c] ;  /* 0x0002c300ff077b82 */ /* 0x000ee20000000800 */
[----:B-1----:R-:W-:-:S05]  /*1300*/  IMAD.HI.U32 R4, R15, R4, RZ ;  /* 0x000000040f047227 */ /* 0x002fca00078e00ff */
[----:B------:R-:W-:Y:S01]  /*1310*/  SHF.R.U32.HI R4, RZ, R5, R4 ;  /* 0x00000005ff047219 */ /* 0x000fe20000011604 */
[----:B--2---:R-:W-:Y:S01]  /*1320*/  IMAD.HI.U32 R3, R14, R3, RZ ;  /* 0x000000030e037227 */ /* 0x004fe200078e00ff */
[----:B------:R-:W-:-:S04]  /*1330*/  ISETP.NE.AND P0, PT, R2, 0x1, PT ;  /* 0x000000010200780c */ /* 0x000fc80003f05270 */
[----:B----4-:R-:W-:-:S04]  /*1340*/  SHF.R.U32.HI R3, RZ, R6, R3 ;  /* 0x00000006ff037219 */ /* 0x010fc80000011603 */
[----:B------:R-:W-:Y:S02]  /*1350*/  SEL R3, R14, R3, !P0 ;  /* 0x000000030e037207 */ /* 0x000fe40004000000 */
[----:B---3--:R-:W-:-:S04]  /*1360*/  ISETP.NE.AND P1, PT, R7, 0x1, PT ;  /* 0x000000010700780c */ /* 0x008fc80003f25270 */
[----:B------:R-:W-:-:S05]  /*1370*/  SEL R4, R15, R4, !P1 ;  /* 0x000000040f047207 */ /* 0x000fca0004800000 */
[----:B------:R-:W-:Y:S02]  /*1380*/  IMAD.IADD R5, R3, 0x1, -R4 ;  /* 0x0000000103057824 */ /* 0x000fe400078e0a04 */
[----:B------:R-:W-:Y:S02]  /*1390*/  IMAD.IADD R3, R4, 0x1, -R3 ;  /* 0x0000000104037824 */ /* 0x000fe400078e0a03 */
[----:B------:R-:W-:Y:S02]  /*13a0*/  IMAD R15, R5, R7, R15 ;  /* 0x00000007050f7224 */ /* 0x000fe400078e020f */
[----:B------:R-:W-:-:S07]  /*13b0*/  IMAD R14, R3, R2, R14 ;  /* 0x00000002030e7224 */ /* 0x000fce00078e020e */
.L_x_16:
[----:B------:R-:W-:Y:S01]  /*13c0*/  BAR.SYNC.DEFER_BLOCKING 0x0 ;  /* 0x0000000000007b1d */ /* 0x000fe20000010000 */
[----:B------:R-:W-:Y:S01]  /*13d0*/  UISETP.NE.AND UP1, UPT, UR8, 0x2, UPT ;  /* 0x000000020800788c */ /* 0x000fe2000bf25270 */
[----:B------:R-:W-:Y:S02]  /*13e0*/  ISETP.NE.OR P5, PT, R0, 0x2, !P5 ;  /* 0x000000020000780c */ /* 0x000fe40006fa5670 */
[----:B------:R-:W-:-:S06]  /*13f0*/  LOP3.LUT R2, R93, 0x1f, RZ, 0xc0, !PT ;  /* 0x0000001f5d027812 */ /* 0x000fcc00078ec0ff */
[----:B------:R-:W-:Y:S05]  /*1400*/  BRA.U UP1, `(.L_x_17) ;  /* 0x0000001101ec7547 */ /* 0x000fea000b800000 */
[----:B------:R-:W1:Y:S01]  /*1410*/  LDCU UR13, c[0x0][0x38c] ;  /* 0x00007180ff0d77ac */ /* 0x000e620008000800 */
[----:B------:R-:W2:Y:S01]  /*1420*/  LDC R8, c[0x0][0x370] ;  /* 0x0000dc00ff087b82 */ /* 0x000ea20000000800 */
[----:B------:R-:W-:Y:S01]  /*1430*/  PLOP3.LUT P1, PT, PT, PT, UP2, 0x80, 0x8 ;  /* 0x000000000008781c */ /* 0x000fe20003f2f028 */
[----:B------:R-:W-:Y:S01]  /*1440*/  IMAD.MOV.U32 R17, RZ, RZ, 0x1 ;  /* 0x00000001ff117424 */ /* 0x000fe200078e00ff */
[----:B------:R-:W-:Y:S01]  /*1450*/  ISETP.EQ.OR P4, PT, R2, RZ, P5 ;  /* 0x000000ff0200720c */ /* 0x000fe20002f82670 */
[----:B------:R-:W-:Y:S01]  /*1460*/  IMAD.MOV.U32 R16, RZ, RZ, RZ ;  /* 0x000000ffff107224 */ /* 0x000fe200078e00ff */
[----:B------:R-:W-:Y:S02]  /*1470*/  PLOP3.LUT P1, PT, P1, PT, PT, 0x8, 0x80 ;  /* 0x000000000080781c */ /* 0x000fe40000f2e170 */
[----:B------:R-:W-:Y:S01]  /*1480*/  CS2R R12, SRZ ;  /* 0x00000000000c7805 */ /* 0x000fe2000001ff00 */
[----:B------:R-:W-:Y:S01]  /*1490*/  IMAD.MOV.U32 R11, RZ, RZ, 0x1 ;  /* 0x00000001ff0b7424 */ /* 0x000fe200078e00ff */
[----:B------:R-:W4:Y:S01]  /*14a0*/  LDC R0, c[0x0][0x374] ;  /* 0x0000dd00ff007b82 */ /* 0x000f220000000800 */
[----:B------:R-:W2:Y:S01]  /*14b0*/  LDCU.64 UR22, c[0x0][0x348] ;  /* 0x00006900ff1677ac */ /* 0x000ea20008000a00 */
[----:B------:R-:W-:Y:S01]  /*14c0*/  UMOV UR6, URZ ;  /* 0x000000ff00067c82 */ /* 0x000fe20008000000 */
[----:B-1----:R-:W-:-:S04]  /*14d0*/  UIADD3 UR5, UPT, UPT, UR13, 0x3f, URZ ;  /* 0x0000003f0d057890 */ /* 0x002fc8000fffe0ff */
[----:B------:R-:W-:-:S04]  /*14e0*/  USHF.R.S32.HI UR4, URZ, 0x1f, UR5 ;  /* 0x0000001fff047899 */ /* 0x000fc80008011405 */
[----:B------:R-:W-:-:S04]  /*14f0*/  ULEA.HI UR4, UR4, UR5, URZ, 0x6 ;  /* 0x0000000504047291 */ /* 0x000fc8000f8f30ff */
[----:B------:R-:W-:Y:S02]  /*1500*/  USHF.R.S32.HI UR15, URZ, 0x6, UR4 ;  /* 0x00000006ff0f7899 */ /* 0x000fe40008011404 */
[----:B------:R-:W-:Y:S02]  /*1510*/  UIADD3 UR4, UPT, UPT, UR13, -0x1, URZ ;  /* 0xffffffff0d047890 */ /* 0x000fe4000fffe0ff */
[----:B------:R-:W-:Y:S02]  /*1520*/  UISETP.LT.U32.AND UP0, UPT, UR15, 0x8, UPT ;  /* 0x000000080f00788c */ /* 0x000fe4000bf01070 */
[----:B------:R-:W-:Y:S02]  /*1530*/  UISETP.GE.U32.AND UP1, UPT, UR4, -0x7f, UPT ;  /* 0xffffff810400788c */ /* 0x000fe4000bf26070 */
[----:B------:R-:W-:Y:S02]  /*1540*/  USEL UR14, UR15, 0x8, UP0 ;  /* 0x000000080f0e7887 */ /* 0x000fe40008000000 */
[----:B------:R-:W-:-:S02]  /*1550*/  UIADD3 UR13, UPT, UPT, UR13, 0x7e, URZ ;  /* 0x0000007e0d0d7890 */ /* 0x000fc4000fffe0ff */
[----:B------:R-:W-:Y:S02]  /*1560*/  UIADD3 UR5, UPT, UPT, UR14, -0x1, URZ ;  /* 0xffffffff0e057890 */ /* 0x000fe4000fffe0ff */
[----:B------:R-:W-:-:S03]  /*1570*/  UIADD3 UR7, UPT, UPT, UR15, -UR14, URZ ;  /* 0x8000000e0f077290 */ /* 0x000fc6000fffe0ff */
[----:B------:R-:W-:-:S04]  /*1580*/  @UP1 UIADD3 UR5, UPT, UPT, UR14, URZ, URZ ;  /* 0x000000ff0e051290 */ /* 0x000fc8000fffe0ff */
[----:B--2---:R-:W-:-:S12]  /*1590*/  UIADD3 UR5, UPT, UPT, UR5, 0x1, URZ ;  /* 0x0000000105057890 */ /* 0x004fd8000fffe0ff */
.L_x_35:
[----:B------:R-:W-:Y:S01]  /*15a0*/  UISETP.NE.AND UP0, UPT, UR37, URZ, UPT ;  /* 0x000000ff2500728c */ /* 0x000fe2000bf05270 */
[----:B------:R-:W1:Y:S08]  /*15b0*/  S2UR UR37, SR_CgaCtaId ;  /* 0x00000000002579c3 */ /* 0x000e700000008800 */
[----:B------:R-:W-:Y:S05]  /*15c0*/  BRA.U UP0, `(.L_x_18) ;  /* 0x0000000100347547 */ /* 0x000fea000b800000 */
[----:B------:R-:W2:Y:S01]  /*15d0*/  S2R R2, SR_CgaCtaId ;  /* 0x0000000000027919 */ /* 0x000ea20000008800 */
[----:B------:R-:W-:-:S04]  /*15e0*/  MOV R3, 0x400 ;  /* 0x0000040000037802 */ /* 0x000fc80000000f00 */
[----:B--2---:R-:W-:Y:S02]  /*15f0*/  LEA R2, R2, R3, 0x18 ;  /* 0x0000000302027211 */ /* 0x004fe400078ec0ff */
[----:B------:R-:W-:-:S03]  /*1600*/  SHF.L.U32 R3, R11, 0x1f, RZ ;  /* 0x0000001f0b037819 */ /* 0x000fc600000006ff */
[----:B------:R-:W-:-:S04]  /*1610*/  IMAD R2, R12, 0x8, R2 ;  /* 0x000000080c027824 */ /* 0x000fc800078e0202 */
[----:B------:R-:W2:Y:S02]  /*1620*/  SYNCS.PHASECHK.TRANS64.TRYWAIT P0, [R2+URZ+0x130], R3 ;  /* 0x00013003020075a7 */ /* 0x000ea400080011ff */
[----:B--2---:R-:W-:Y:S05]  /*1630*/  @!P0 BRA `(.L_x_19) ;  /* 0x00000060003c8947 */ /* 0x004fea0003800000 */
.L_x_119:
[----:B------:R-:W-:Y:S01]  /*1640*/  VIADD R12, R12, 0x1 ;  /* 0x000000010c0c7836 */ /* 0x000fe20000000000 */
[----:B------:R2:W-:Y:S04]  /*1650*/  SYNCS.ARRIVE.TRANS64.A1T0 RZ, [R2+URZ+0x120], RZ ;  /* 0x000120ff02ff79a7 */ /* 0x0005e800081000ff */
[----:B------:R-:W-:-:S04]  /*1660*/  ISETP.NE.AND P0, PT, R12, 0x2, PT ;  /* 0x000000020c00780c */ /* 0x000fc80003f05270 */
[----:B------:R-:W-:Y:S02]  /*1670*/  SEL R12, R12, RZ, P0 ;  /* 0x000000ff0c0c7207 */ /* 0x000fe40000000000 */
[----:B--2---:R-:W-:-:S04]  /*1680*/  SEL R2, RZ, 0x1, P0 ;  /* 0x00000001ff027807 */ /* 0x004fc80000000000 */
[----:B------:R-:W-:-:S07]  /*1690*/  LOP3.LUT R11, R11, R2, RZ, 0x3c, !PT ;  /* 0x000000020b0b7212 */ /* 0x000fce00078e3cff */
.L_x_18:
[----:B------:R-:W-:Y:S01]  /*16a0*/  UMOV UR4, 0x400 ;  /* 0x0000040000047882 */ /* 0x000fe20000000000 */
[----:B------:R-:W-:Y:S01]  /*16b0*/  SHF.L.U32 R2, R17, 0x1f, RZ ;  /* 0x0000001f11027819 */ /* 0x000fe200000006ff */
[----:B-1----:R-:W-:Y:S01]  /*16c0*/  ULEA UR4, UR37, UR4, 0x18 ;  /* 0x0000000425047291 */ /* 0x002fe2000f8ec0ff */
[----:B------:R-:W-:Y:S01]  /*16d0*/  R2UR UR35, R15 ;  /* 0x000000000f2372ca */ /* 0x000fe200000e0000 */
[----:B------:R-:W-:Y:S01]  /*16e0*/  UISETP.GE.U32.AND UP0, UPT, UR13, 0x7f, UPT ;  /* 0x0000007f0d00788c */ /* 0x000fe2000bf06070 */
[----:B------:R-:W-:Y:S01]  /*16f0*/  R2UR UR11, R14 ;  /* 0x000000000e0b72ca */ /* 0x000fe200000e0000 */
[----:B------:R-:W-:Y:S01]  /*1700*/  ULEA UR8, UR6, UR4, 0x3 ;  /* 0x0000000406087291 */ /* 0x000fe2000f8e18ff */
[----:B------:R-:W-:-:S08]  /*1710*/  UMOV UR24, URZ ;  /* 0x000000ff00187c82 */ /* 0x000fd00008000000 */
[----:B------:R1:W2:Y:S01]  /*1720*/  SYNCS.PHASECHK.TRANS64.TRYWAIT P0, [UR8+0x40], R2 ;  /* 0x00004002ff0075a7 */ /* 0x0002a20008001108 */
[----:B------:R-:W-:Y:S02]  /*1730*/  USHF.L.U32 UR35, UR35, 0x7, URZ ;  /* 0x0000000723237899 */ /* 0x000fe400080006ff */
[----:B------:R-:W-:Y:S01]  /*1740*/  USHF.L.U32 UR11, UR11, 0x6, URZ ;  /* 0x000000060b0b7899 */ /* 0x000fe200080006ff */
[----:B------:R-:W-:Y:S11]  /*1750*/  BRA.U !UP0, `(.L_x_20) ;  /* 0x0000000108a87547 */ /* 0x000ff6000b800000 */
[----:B------:R-:W-:Y:S01]  /*1760*/  UMOV UR16, URZ ;  /* 0x000000ff00107c82 */ /* 0x000fe20008000000 */
[----:B------:R-:W-:-:S05]  /*1770*/  UMOV UR17, UR6 ;  /* 0x0000000600117c82 */ /* 0x000fca0008000000 */
.L_x_25:
[----:B-1----:R-:W-:Y:S01]  /*1780*/  ULEA UR33, UR17, UR4, 0x3 ;  /* 0x0000000411217291 */ /* 0x002fe2000f8e18ff */
[----:B--2---:R-:W-:Y:S01]  /*1790*/  @!P5 MOV R3, 0x6000 ;  /* 0x000060000003d802 */ /* 0x004fe20000000f00 */
[----:B--2---:R-:W-:Y:S10]  /*17a0*/  @P0 BRA `(.L_x_21) ;  /* 0x00000000000c0947 */ /* 0x004ff40003800000 */
[----:B------:R-:W-:-:S04]  /*17b0*/  SHF.L.U32 R4, R17, 0x1f, RZ ;  /* 0x0000001f11047819 */ /* 0x000fc800000006ff */
[----:B------:R-:W2:Y:S02]  /*17c0*/  SYNCS.PHASECHK.TRANS64.TRYWAIT P0, [UR33+0x40], R4 ;  /* 0x00004004ff0075a7 */ /* 0x000ea40008001121 */
[----:B--2---:R-:W-:Y:S05]  /*17d0*/  @!P0 BRA `(.L_x_22) ;  /* 0x0000005c00e88947 */ /* 0x004fea0003800000 */
.L_x_21:
[----:B------:R2:W-:Y:S01]  /*17e0*/  @!P5 SYNCS.ARRIVE.TRANS64 RZ, [UR33], R3 ;  /* 0x00000003ffffd9a7 */ /* 0x0005e20008000021 */
[----:B------:R-:W-:Y:S04]  /*17f0*/  BSSY.RECONVERGENT B0, `(.L_x_23) ;  /* 0x0000003000007945 */ /* 0x000fe80003800200 */
[----:B------:R-:W-:Y:S05]  /*1800*/  @P4 BRA `(.L_x_24) ;  /* 0x0000000000044947 */ /* 0x000fea0003800000 */
[----:B------:R-:W-:Y:S05]  /*1810*/  BPT.TRAP 0x1 ;  /* 0x000000040000795c */ /* 0x000fea0000300000 */
.L_x_24:
[----:B------:R-:W-:Y:S05]  /*1820*/  BSYNC.RECONVERGENT B0 ;  /* 0x0000000000007941 */ /* 0x000fea0003800200 */
.L_x_23:
[----:B------:R-:W-:Y:S02]  /*1830*/  UIADD3 UR6, UPT, UPT, UR17, 0x1, URZ ;  /* 0x0000000111067890 */ /* 0x000fe4000fffe0ff */
[----:B------:R-:W-:Y:S02]  /*1840*/  ULEA UR32, UR17, UR4, 0xe ;  /* 0x0000000411207291 */ /* 0x000fe4000f8e70ff */
[----:B------:R-:W-:Y:S02]  /*1850*/  UISETP.NE.AND UP0, UPT, UR6, 0x8, UPT ;  /* 0x000000080600788c */ /* 0x000fe4000bf05270 */
[----:B------:R-:W-:Y:S02]  /*1860*/  UIADD3 UR26, UP1, UPT, UR22, 0x80, URZ ;  /* 0x00000080161a7890 */ /* 0x000fe4000ff3e0ff */
[----:B------:R-:W-:Y:S02]  /*1870*/  USEL UR9, URZ, 0x1, UP0 ;  /* 0x00000001ff097887 */ /* 0x000fe40008000000 */
[----:B------:R-:W-:-:S02]  /*1880*/  USEL UR6, UR6, URZ, UP0 ;  /* 0x000000ff06067287 */ /* 0x000fc40008000000 */
[----:B------:R-:W-:Y:S02]  /*1890*/  UIADD3 UR20, UP0, UPT, UR22, 0x180, URZ ;  /* 0x0000018016147890 */ /* 0x000fe4000ff1e0ff */
[----:B------:R-:W-:Y:S01]  /*18a0*/  ULEA UR8, UR6, UR4, 0x3 ;  /* 0x0000000406087291 */ /* 0x000fe2000f8e18ff */
[----:B------:R-:W-:Y:S01]  /*18b0*/  LOP3.LUT R17, R17, UR9, RZ, 0x3c, !PT ;  /* 0x0000000911117c12 */ /* 0x000fe2000f8e3cff */
[----:B------:R-:W-:Y:S02]  /*18c0*/  USHF.L.U32 UR34, UR16, 0x6, URZ ;  /* 0x0000000610227899 */ /* 0x000fe400080006ff */
[----:B------:R-:W-:Y:S01]  /*18d0*/  UIADD3.X UR27, UPT, UPT, URZ, UR23, URZ, UP1, !UPT ;  /* 0x00000017ff1b7290 */ /* 0x000fe20008ffe4ff */
[----:B-1----:R-:W-:Y:S01]  /*18e0*/  SHF.L.U32 R2, R17, 0x1f, RZ ;  /* 0x0000001f11027819 */ /* 0x002fe200000006ff */
[----:B------:R-:W-:Y:S02]  /*18f0*/  UIADD3 UR32, UPT, UPT, UR32, 0x6400, URZ ;  /* 0x0000640020207890 */ /* 0x000fe4000fffe0ff */
[----:B------:R-:W-:Y:S01]  /*1900*/  UIADD3.X UR21, UPT, UPT, URZ, UR23, URZ, UP0, !UPT ;  /* 0x00000017ff157290 */ /* 0x000fe200087fe4ff */
[----:B------:R1:W1:Y:S01]  /*1910*/  SYNCS.PHASECHK.TRANS64.TRYWAIT P0, [UR8+0x40], R2 ;  /* 0x00004002ff0075a7 */ /* 0x0002620008001108 */
[----:B------:R-:W-:Y:S01]  /*1920*/  ULEA UR8, UR17, UR4, 0xd ;  /* 0x0000000411087291 */ /* 0x000fe2000f8e68ff */
[----:B------:R-:W-:Y:S01]  /*1930*/  UMOV UR18, 0x0 ;  /* 0x0000000000127882 */ /* 0x000fe20000000000 */
[----:B------:R-:W-:-:S02]  /*1940*/  UMOV UR19, 0x10000000 ;  /* 0x1000000000137882 */ /* 0x000fc40000000000 */
[----:B------:R-:W-:Y:S01]  /*1950*/  UIADD3 UR8, UPT, UPT, UR8, 0x26400, URZ ;  /* 0x0002640008087890 */ /* 0x000fe2000fffe0ff */
[----:B------:R1:W-:Y:S01]  /*1960*/  UTMALDG.3D [UR32], [UR26], desc[UR18] ;  /* 0x000012201a0075b4 */ /* 0x0003e20008011000 */
[----:B------:R-:W-:Y:S01]  /*1970*/  UMOV UR12, UR36 ;  /* 0x00000024000c7c82 */ /* 0x000fe20008000000 */
[----:B------:R-:W-:Y:S01]  /*1980*/  UMOV UR9, UR33 ;  /* 0x0000002100097c82 */ /* 0x000fe20008000000 */
[----:B------:R-:W-:Y:S01]  /*1990*/  UMOV UR10, UR34 ;  /* 0x00000022000a7c82 */ /* 0x000fe20008000000 */
[----:B------:R-:W-:Y:S01]  /*19a0*/  UIADD3 UR16, UPT, UPT, UR16, 0x1, URZ ;  /* 0x0000000110107890 */ /* 0x000fe2000fffe0ff */
[----:B------:R-:W-:Y:S01]  /*19b0*/  UMOV UR24, UR5 ;  /* 0x0000000500187c82 */ /* 0x000fe20008000000 */
[----:B------:R-:W-:Y:S02]  /*19c0*/  UMOV UR17, UR6 ;  /* 0x0000000600117c82 */ /* 0x000fe40008000000 */
[----:B------:R1:W-:Y:S01]  /*19d0*/  UTMALDG.3D [UR8], [UR20], desc[UR18] ;  /* 0x00001208140075b4 */ /* 0x0003e20008011000 */
[----:B------:R-:W-:-:S09]  /*19e0*/  UISETP.NE.AND UP0, UPT, UR16, UR5, UPT ;  /* 0x000000051000728c */ /* 0x000fd2000bf05270 */
[----:B------:R-:W-:Y:S05]  /*19f0*/  BRA.U UP0, `(.L_x_25) ;  /* 0xfffffffd00607547 */ /* 0x000fea000b83ffff */
.L_x_20:
[----:B-1----:R-:W-:Y:S01]  /*1a00*/  ULEA UR8, UR6, UR4, 0x3 ;  /* 0x0000000406087291 */ /* 0x002fe2000f8e18ff */
[----:B------:R-:W-:Y:S01]  /*1a10*/  SHF.L.U32 R2, R17, 0x1f, RZ ;  /* 0x0000001f11027819 */ /* 0x000fe200000006ff */
[----:B------:R-:W-:Y:S01]  /*1a20*/  @!P1 SYNCS.ARRIVE.TRANS64.A1T0 RZ, [UR4+0xb8], RZ ;  /* 0x0000b8ffffff99a7 */ /* 0x000fe20008100004 */
[----:B------:R-:W-:-:S06]  /*1a30*/  UISETP.GT.AND UP0, UPT, UR15, UR14, UPT ;  /* 0x0000000e0f00728c */ /* 0x000fcc000bf04270 */
[----:B--2---:R1:W2:Y:S03]  /*1a40*/  SYNCS.PHASECHK.TRANS64.TRYWAIT P0, [UR8+0x40], R2 ;  /* 0x00004002ff0075a7 */ /* 0x0042a60008001108 */
[----:B------:R-:W-:Y:S05]  /*1a50*/  BRA.U !UP0, `(.L_x_26) ;  /* 0x0000000108ac7547 */ /* 0x000fea000b800000 */
[----:B------:R-:W-:Y:S01]  /*1a60*/  UIADD3 UR21, UPT, UPT, UR7, UR24, URZ ;  /* 0x0000001807157290 */ /* 0x000fe2000fffe0ff */
[----:B------:R-:W-:-:S11]  /*1a70*/  UMOV UR25, UR6 ;  /* 0x0000000600197c82 */ /* 0x000fd60008000000 */
.L_x_31:
[----:B-1----:R-:W-:Y:S01]  /*1a80*/  ULEA UR17, UR25, UR4, 0x3 ;  /* 0x0000000419117291 */ /* 0x002fe2000f8e18ff */
[----:B--2---:R-:W-:Y:S01]  /*1a90*/  @!P5 MOV R3, 0x6000 ;  /* 0x000060000003d802 */ /* 0x004fe20000000f00 */
[----:B--2---:R-:W-:Y:S10]  /*1aa0*/  @P0 BRA `(.L_x_27) ;  /* 0x00000000000c0947 */ /* 0x004ff40003800000 */
[----:B------:R-:W-:-:S04]  /*1ab0*/  SHF.L.U32 R4, R17, 0x1f, RZ ;  /* 0x0000001f11047819 */ /* 0x000fc800000006ff */
[----:B------:R-:W2:Y:S02]  /*1ac0*/  SYNCS.PHASECHK.TRANS64.TRYWAIT P0, [UR17+0x40], R4 ;  /* 0x00004004ff0075a7 */ /* 0x000ea40008001111 */
[----:B--2---:R-:W-:Y:S05]  /*1ad0*/  @!P0 BRA `(.L_x_28) ;  /* 0x0000005c00408947 */ /* 0x004fea0003800000 */
.L_x_27:
[----:B------:R2:W-:Y:S01]  /*1ae0*/  @!P5 SYNCS.ARRIVE.TRANS64 RZ, [UR17], R3 ;  /* 0x00000003ffffd9a7 */ /* 0x0005e20008000011 */
[----:B------:R-:W-:Y:S04]  /*1af0*/  BSSY.RECONVERGENT B0, `(.L_x_29) ;  /* 0x0000003000007945 */ /* 0x000fe80003800200 */
[----:B------:R-:W-:Y:S05]  /*1b00*/  @P4 BRA `(.L_x_30) ;  /* 0x0000000000044947 */ /* 0x000fea0003800000 */
[----:B------:R-:W-:Y:S05]  /*1b10*/  BPT.TRAP 0x1 ;  /* 0x000000040000795c */ /* 0x000fea0000300000 */
.L_x_30:
[----:B------:R-:W-:Y:S05]  /*1b20*/  BSYNC.RECONVERGENT B0 ;  /* 0x0000000000007941 */ /* 0x000fea0003800200 */
.L_x_29:
        /* <DEDUP_REMOVED lines=10> */
[----:B------:R-:W-:Y:S01]  /*1bd0*/  UIADD3 UR16, UPT, UPT, UR16, 0x6400, URZ ;  /* 0x0000640010107890 */ /* 0x000fe2000fffe0ff */
[----:B-1----:R-:W-:Y:S01]  /*1be0*/  SHF.L.U32 R2, R17, 0x1f, RZ ;  /* 0x0000001f11027819 */ /* 0x002fe200000006ff */
[----:B------:R-:W-:Y:S02]  /*1bf0*/  UIADD3.X UR31, UPT, UPT, URZ, UR23, URZ, UP1, !UPT ;  /* 0x00000017ff1f7290 */ /* 0x000fe40008ffe4ff */
[----:B------:R-:W-:Y:S01]  /*1c00*/  UIADD3.X UR29, UPT, UPT, URZ, UR23, URZ, UP0, !UPT ;  /* 0x00000017ff1d7290 */ /* 0x000fe200087fe4ff */
[----:B------:R1:W1:Y:S01]  /*1c10*/  SYNCS.PHASECHK.TRANS64.TRYWAIT P0, [UR8+0x40], R2 ;  /* 0x00004002ff0075a7 */ /* 0x0002620008001108 */
[----:B------:R-:W-:Y:S01]  /*1c20*/  ULEA UR8, UR25, UR4, 0xd ;  /* 0x0000000419087291 */ /* 0x000fe2000f8e68ff */
[----:B------:R-:W-:Y:S01]  /*1c30*/  UMOV UR26, 0x0 ;  /* 0x00000000001a7882 */ /* 0x000fe20000000000 */
[----:B------:R-:W-:-:S02]  /*1c40*/  UMOV UR27, 0x10000000 ;  /* 0x10000000001b7882 */ /* 0x000fc40000000000 */
[----:B------:R-:W-:Y:S01]  /*1c50*/  UIADD3 UR8, UPT, UPT, UR8, 0x26400, URZ ;  /* 0x0002640008087890 */ /* 0x000fe2000fffe0ff */
[----:B------:R-:W-:Y:S01]  /*1c60*/  UMOV UR19, UR35 ;  /* 0x0000002300137c82 */ /* 0x000fe20008000000 */
[----:B------:R-:W-:Y:S01]  /*1c70*/  UMOV UR20, UR36 ;  /* 0x0000002400147c82 */ /* 0x000fe20008000000 */
[----:B------:R-:W-:Y:S01]  /*1c80*/  UMOV UR12, UR36 ;  /* 0x00000024000c7c82 */ /* 0x000fe20008000000 */
[----:B------:R-:W-:Y:S01]  /*1c90*/  UMOV UR9, UR17 ;  /* 0x0000001100097c82 */ /* 0x000fe20008000000 */
[----:B------:R-:W-:Y:S01]  /*1ca0*/  UMOV UR10, UR18 ;  /* 0x00000012000a7c82 */ /* 0x000fe20008000000 */
[----:B------:R1:W-:Y:S01]  /*1cb0*/  UTMALDG.3D [UR16], [UR30], desc[UR26] ;  /* 0x00001a101e0075b4 */ /* 0x0003e20008011000 */
[----:B------:R-:W-:Y:S01]  /*1cc0*/  UIADD3 UR24, UPT, UPT, UR24, 0x1, URZ ;  /* 0x0000000118187890 */ /* 0x000fe2000fffe0ff */
[----:B------:R-:W-:-:S03]  /*1cd0*/  UMOV UR25, UR6 ;  /* 0x0000000600197c82 */ /* 0x000fc60008000000 */
[----:B------:R-:W-:Y:S01]  /*1ce0*/  UISETP.NE.AND UP0, UPT, UR24, UR21, UPT ;  /* 0x000000151800728c */ /* 0x000fe2000bf05270 */
[----:B------:R1:W-:Y:S08]  /*1cf0*/  UTMALDG.3D [UR8], [UR28], desc[UR26] ;  /* 0x00001a081c0075b4 */ /* 0x0003f00008011000 */
[----:B------:R-:W-:Y:S05]  /*1d00*/  BRA.U UP0, `(.L_x_31) ;  /* 0xfffffffd005c7547 */ /* 0x000fea000b83ffff */
.L_x_26:
[C---:B-1----:R-:W-:Y:S01]  /*1d10*/  LEA R2, R16.reuse, UR4, 0x3 ;  /* 0x0000000410027c11 */ /* 0x042fe2000f8e18ff */
[----:B------:R-:W-:Y:S01]  /*1d20*/  NOP ;  /* 0x0000000000007918 */ /* 0x000fe20000000000 */
[----:B--2---:R-:W-:Y:S02]  /*1d30*/  SHF.L.U32 R3, R13, 0x1f, RZ ;  /* 0x0000001f0d037819 */ /* 0x004fe400000006ff */
[----:B------:R-:W-:Y:S02]  /*1d40*/  LEA R4, R16, UR4, 0x4 ;  /* 0x0000000410047c11 */ /* 0x000fe4000f8e20ff */
[----:B------:R-:W1:Y:S02]  /*1d50*/  SYNCS.PHASECHK.TRANS64.TRYWAIT P0, [R2+URZ+0xc0], R3 ;  /* 0x0000c003020075a7 */ /* 0x000e6400080011ff */
[----:B-1----:R-:W-:Y:S05]  /*1d60*/  @!P0 BRA `(.L_x_32) ;  /* 0x0000005800b48947 */ /* 0x002fea0003800000 */
.L_x_122:
[----:B------:R-:W2:Y:S01]  /*1d70*/  LDS.128 R4, [R4+0x150] ;  /* 0x0001500004047984 */ /* 0x000ea20000000c00 */
[----:B---3--:R-:W-:Y:S01]  /*1d80*/  ISETP.GE.AND P0, PT, R40, 0x1, PT ;  /* 0x000000012800780c */ /* 0x008fe20003f06270 */
[----:B-1----:R-:W-:Y:S01]  /*1d90*/  VIADD R2, R2, 0xd0 ;  /* 0x000000d002027836 */ /* 0x002fe20000000000 */
[----:B------:R-:W-:Y:S01]  /*1da0*/  @!PT LDS RZ, [RZ] ;  /* 0x00000000fffff984 */ /* 0x000fe20000000800 */
[----:B------:R-:W-:Y:S01]  /*1db0*/  @!PT LDS RZ, [RZ] ;  /* 0x00000000fffff984 */ /* 0x000fe20000000800 */
[----:B------:R-:W-:Y:S01]  /*1dc0*/  @!PT LDS RZ, [RZ] ;  /* 0x00000000fffff984 */ /* 0x000fe20000000800 */
[----:B------:R-:W-:Y:S01]  /*1dd0*/  @!PT LDS RZ, [RZ] ;  /* 0x00000000fffff984 */ /* 0x000fe20000000800 */
[----:B------:R1:W-:Y:S06]  /*1de0*/  MEMBAR.ALL.CTA ;  /* 0x0000000000007992 */ /* 0x0003ec0000008000 */
[----:B-1----:R-:W1:Y:S01]  /*1df0*/  FENCE.VIEW.ASYNC.S ;  /* 0x00000000000073c6 */ /* 0x002e620000000000 */
[----:B------:R-:W-:-:S04]  /*1e00*/  PRMT R2, RZ, 0x654, R2 ;  /* 0x00000654ff027816 */ /* 0x000fc80000000002 */
[----:B-1----:R1:W-:Y:S01]  /*1e10*/  SYNCS.ARRIVE.TRANS64.RED.A1T0 RZ, [R2+URZ], RZ ;  /* 0x000000ff02ff79a7 */ /* 0x0023e200081004ff */
[----:B--2---:R-:W-:-:S13]  /*1e20*/  LOP3.LUT P2, RZ, R6, 0x1, RZ, 0xc0, !PT ;  /* 0x0000000106ff7812 */ /* 0x004fda000784c0ff */
[----:B------:R-:W-:Y:S01]  /*1e30*/  @P2 SHF.R.U32.HI R3, RZ, 0x10, R5 ;  /* 0x00000010ff032819 */ /* 0x000fe20000011605 */
[----:B------:R-:W-:Y:S01]  /*1e40*/  VOTEU.ANY UP0, P2 ;  /* 0x0000000000ff7886 */ /* 0x000fe20001000100 */
[----:B------:R-:W-:Y:S02]  /*1e50*/  @P2 MOV R10, R4 ;  /* 0x00000004000a2202 */ /* 0x000fe40000000f00 */
[----:B------:R-:W-:Y:S02]  /*1e60*/  @P2 R2UR.BROADCAST UR8, R3 ;  /* 0x00000000030822ca */ /* 0x000fe400008e0000 */
[----:B------:R-:W-:-:S11]  /*1e70*/  @P2 LOP3.LUT R9, R5, 0xffff, RZ, 0xc0, !PT ;  /* 0x0000ffff05092812 */ /* 0x000fd600078ec0ff */
[----:B------:R-:W-:Y:S01]  /*1e80*/  @UP0 UMOV UR36, UR8 ;  /* 0x0000000800240c82 */ /* 0x000fe20008000000 */
[----:B-1----:R-:W-:Y:S05]  /*1e90*/  @!P0 BRA `(.L_x_33) ;  /* 0x0000000000b88947 */ /* 0x002fea0003800000 */
[----:B------:R-:W4:Y:S01]  /*1ea0*/  LDC.64 R4, c[0x0][0xb18] ;  /* 0x0002c600ff047b82 */ /* 0x000f220000000a00 */
[----:B------:R-:W-:-:S07]  /*1eb0*/  ISETP.NE.AND P3, PT, R40, 0x1, PT ;  /* 0x000000012800780c */ /* 0x000fce0003f65270 */
[----:B------:R-:W1:Y:S08]  /*1ec0*/  LDC.64 R6, c[0x0][0xb10] ;  /* 0x0002c400ff067b82 */ /* 0x000e700000000a00 */
[----:B------:R-:W2:Y:S08]  /*1ed0*/  LDC R14, c[0x0][0xb20] ;  /* 0x0002c800ff0e7b82 */ /* 0x000eb00000000800 */
[----:B------:R-:W3:Y:S01]  /*1ee0*/  LDC R15, c[0x0][0xb0c] ;  /* 0x0002c300ff0f7b82 */ /* 0x000ee20000000800 */
[----:B----4-:R-:W-:Y:S01]  /*1ef0*/  IMAD.HI.U32 R19, R0, R5, RZ ;  /* 0x0000000500137227 */ /* 0x010fe200078e00ff */
[----:B------:R-:W-:-:S03]  /*1f00*/  ISETP.NE.AND P0, PT, R4, 0x1, PT ;  /* 0x000000010400780c */ /* 0x000fc60003f05270 */
[----:B------:R-:W-:-:S03]  /*1f10*/  IMAD.HI.U32 R5, R9, R5, RZ ;  /* 0x0000000509057227 */ /* 0x000fc600078e00ff */
[----:B------:R-:W4:Y:S01]  /*1f20*/  LDC.64 R2, c[0x0][0xb28] ;  /* 0x0002ca00ff027b82 */ /* 0x000f220000000a00 */
[----:B-1----:R-:W-:-:S04]  /*1f30*/  IMAD.HI.U32 R20, R8, R6, RZ ;  /* 0x0000000608147227 */ /* 0x002fc800078e00ff */
[----:B------:R-:W-:Y:S01]  /*1f40*/  IMAD.HI.U32 R21, R10, R6, RZ ;  /* 0x000000060a157227 */ /* 0x000fe200078e00ff */
[----:B------:R-:W-:Y:S02]  /*1f50*/  SHF.R.U32.HI R20, RZ, R7, R20 ;  /* 0x00000007ff147219 */ /* 0x000fe40000011614 */
[-C--:B--2---:R-:W-:Y:S02]  /*1f60*/  SHF.R.U32.HI R19, RZ, R14.reuse, R19 ;  /* 0x0000000eff137219 */ /* 0x084fe40000011613 */
[----:B------:R-:W-:Y:S02]  /*1f70*/  SHF.R.U32.HI R5, RZ, R14, R5 ;  /* 0x0000000eff057219 */ /* 0x000fe40000011605 */
[----:B------:R-:W-:Y:S02]  /*1f80*/  SEL R19, R0, R19, !P0 ;  /* 0x0000001300137207 */ /* 0x000fe40004000000 */
[----:B------:R-:W-:Y:S02]  /*1f90*/  SHF.R.U32.HI R21, RZ, R7, R21 ;  /* 0x00000007ff157219 */ /* 0x000fe40000011615 */
[----:B---3--:R-:W-:-:S02]  /*1fa0*/  ISETP.NE.AND P1, PT, R15, 0x1, PT ;  /* 0x000000010f00780c */ /* 0x008fc40003f25270 */
[----:B------:R-:W-:Y:S02]  /*1fb0*/  SEL R5, R9, R5, !P0 ;  /* 0x0000000509057207 */ /* 0x000fe40004000000 */
[----:B------:R-:W-:Y:S02]  /*1fc0*/  SEL R20, R8, R20, !P1 ;  /* 0x0000001408147207 */ /* 0x000fe40004800000 */
[----:B------:R-:W-:Y:S01]  /*1fd0*/  SEL R21, R10, R21, !P1 ;  /* 0x000000150a157207 */ /* 0x000fe20004800000 */
[----:B----4-:R-:W-:-:S04]  /*1fe0*/  IMAD.HI.U32 R18, R19, R2, RZ ;  /* 0x0000000213127227 */ /* 0x010fc800078e00ff */
        /* <DEDUP_REMOVED lines=10> */
[----:B------:R-:W-:-:S04]  /*2090*/  @!P0 IMAD.HI.U32 R7, R21, R2, RZ ;  /* 0x0000000215078227 */ /* 0x000fc800078e00ff */
[----:B------:R-:W-:Y:S01]  /*20a0*/  IMAD.MOV R2, RZ, RZ, -R6 ;  /* 0x000000ffff027224 */ /* 0x000fe200078e0a06 */
[----:B------:R-:W-:Y:S02]  /*20b0*/  @!P0 SHF.R.U32.HI R3, RZ, R3, R7 ;  /* 0x00000003ff038219 */ /* 0x000fe40000011607 */
[----:B------:R-:W-:Y:S01]  /*20c0*/  IADD3 R7, PT, PT, -R5, RZ, RZ ;  /* 0x000000ff05077210 */ /* 0x000fe20007ffe1ff */
[----:B------:R-:W-:Y:S01]  /*20d0*/  IMAD R2, R40, R2, R5 ;  /* 0x0000000228027224 */ /* 0x000fe200078e0205 */
        /* <DEDUP_REMOVED lines=10> */
.L_x_33:
[----:B------:R-:W1:Y:S02]  /*2180*/  LDCU UR8, c[0x0][0xb30] ;  /* 0x00016600ff0877ac */ /* 0x000e640008000800 */
[----:B-1----:R-:W-:-:S09]  /*2190*/  UISETP.NE.AND UP0, UPT, UR8, 0x1, UPT ;  /* 0x000000010800788c */ /* 0x002fd2000bf05270 */
[----:B------:R-:W-:Y:S05]  /*21a0*/  BRA.U UP0, `(.L_x_34) ;  /* 0x0000000100407547 */ /* 0x000fea000b800000 */
[----:B------:R-:W1:Y:S08]  /*21b0*/  LDC.64 R4, c[0x0][0xb10] ;  /* 0x0002c400ff047b82 */ /* 0x000e700000000a00 */
[----:B------:R-:W2:Y:S08]  /*21c0*/  LDC.64 R2, c[0x0][0xb18] ;  /* 0x0002c600ff027b82 */ /* 0x000eb00000000a00 */
[----:B------:R-:W3:Y:S08]  /*21d0*/  LDC R6, c[0x0][0xb20] ;  /* 0x0002c800ff067b82 */ /* 0x000ef00000000800 */
[----:B------:R-:W4:Y:S01]  /*21e0*/  LDC R7, c[0x0][0xb0c] ;  /* 0x0002c300ff077b82 */ /* 0x000f220000000800 */
[----:B-1----:R-:W-:-:S05]  /*21f0*/  IMAD.HI.U32 R4, R10, R4, RZ ;  /* 0x000000040a047227 */ /* 0x002fca00078e00ff */
[----:B------:R-:W-:Y:S01]  /*2200*/  SHF.R.U32.HI R4, RZ, R5, R4 ;  /* 0x00000005ff047219 */ /* 0x000fe20000011604 */
[----:B--2---:R-:W-:Y:S01]  /*2210*/  IMAD.HI.U32 R3, R9, R3, RZ ;  /* 0x0000000309037227 */ /* 0x004fe200078e00ff */
[----:B------:R-:W-:-:S04]  /*2220*/  ISETP.NE.AND P0, PT, R2, 0x1, PT ;  /* 0x000000010200780c */ /* 0x000fc80003f05270 */
[----:B---3--:R-:W-:-:S04]  /*2230*/  SHF.R.U32.HI R3, RZ, R6, R3 ;  /* 0x00000006ff037219 */ /* 0x008fc80000011603 */
[----:B------:R-:W-:Y:S02]  /*2240*/  SEL R3, R9, R3, !P0 ;  /* 0x0000000309037207 */ /* 0x000fe40004000000 */
[----:B----4-:R-:W-:-:S04]  /*2250*/  ISETP.NE.AND P1, PT, R7, 0x1, PT ;  /* 0x000000010700780c */ /* 0x010fc80003f25270 */
[----:B------:R-:W-:-:S05]  /*2260*/  SEL R4, R10, R4, !P1 ;  /* 0x000000040a047207 */ /* 0x000fca0004800000 */
[----:B------:R-:W-:Y:S02]  /*2270*/  IMAD.IADD R5, R3, 0x1, -R4 ;  /* 0x0000000103057824 */ /* 0x000fe400078e0a04 */
[----:B------:R-:W-:Y:S02]  /*2280*/  IMAD.IADD R3, R4, 0x1, -R3 ;  /* 0x0000000104037824 */ /* 0x000fe400078e0a03 */
[----:B------:R-:W-:Y:S02]  /*2290*/  IMAD R10, R5, R7, R10 ;  /* 0x00000007050a7224 */ /* 0x000fe400078e020a */
[----:B------:R-:W-:-:S07]  /*22a0*/  IMAD R9, R3, R2, R9 ;  /* 0x0000000203097224 */ /* 0x000fce00078e0209 */
.L_x_34:
[----:B------:R-:W-:Y:S01]  /*22b0*/  VIADD R16, R16, 0x1 ;  /* 0x0000000110107836 */ /* 0x000fe20000000000 */
[----:B------:R-:W-:Y:S01]  /*22c0*/  PLOP3.LUT P1, PT, PT, PT, PT, 0x80, 0x8 ;  /* 0x000000000008781c */ /* 0x000fe20003f2f070 */
[----:B------:R-:W-:Y:S02]  /*22d0*/  IMAD.IADD R15, R10, 0x1, R87 ;  /* 0x000000010a0f7824 */ /* 0x000fe400078e0257 */
[----:B------:R-:W-:Y:S01]  /*22e0*/  IMAD.IADD R14, R9, 0x1, R86 ;  /* 0x00000001090e7824 */ /* 0x000fe200078e0256 */
[----:B------:R-:W-:-:S04]  /*22f0*/  ISETP.NE.AND P0, PT, R16, 0x2, PT ;  /* 0x000000021000780c */ /* 0x000fc80003f05270 */
[----:B------:R-:W-:Y:S02]  /*2300*/  SEL R2, RZ, 0x1, P0 ;  /* 0x00000001ff027807 */ /* 0x000fe40000000000 */
[----:B------:R-:W-:Y:S02]  /*2310*/  SEL R16, R16, RZ, P0 ;  /* 0x000000ff10107207 */ /* 0x000fe40000000000 */
[----:B------:R-:W-:Y:S01]  /*2320*/  LOP3.LUT R13, R13, R2, RZ, 0x3c, !PT ;  /* 0x000000020d0d7212 */ /* 0x000fe200078e3cff */
[----:B------:R-:W-:Y:S06]  /*2330*/  @P2 BRA `(.L_x_35) ;  /* 0xfffffff000982947 */ /* 0x000fec000383ffff */
[----:B------:R-:W-:Y:S01]  /*2340*/  UIADD3 UR4, UPT, UPT, UR4, 0x40, URZ ;  /* 0x0000004004047890 */ /* 0x000fe2000fffe0ff */
[----:B------:R-:W-:-:S03]  /*2350*/  SHF.L.U32 R2, R17, 0x1f, RZ ;  /* 0x0000001f11027819 */ /* 0x000fc600000006ff */
[----:B------:R-:W-:-:S09]  /*2360*/  ULEA UR5, UR6, UR4, 0x3 ;  /* 0x0000000406057291 */ /* 0x000fd2000f8e18ff */
[----:B------:R-:W1:Y:S02]  /*2370*/  SYNCS.PHASECHK.TRANS64.TRYWAIT P0, [UR5], R2 ;  /* 0x00000002ff0075a7 */ /* 0x000e640008001105 */
[----:B-1----:R-:W-:Y:S05]  /*2380*/  @!P0 BRA `(.L_x_36) ;  /* 0x0000005400408947 */ /* 0x002fea0003800000 */
.L_x_124:
[----:B------:R-:W-:-:S04]  /*2390*/  UIADD3 UR6, UPT, UPT, UR6, 0x1, URZ ;  /* 0x0000000106067890 */ /* 0x000fc8000fffe0ff */
[----:B------:R-:W-:-:S04]  /*23a0*/  UISETP.NE.AND UP0, UPT, UR6, 0x8, UPT ;  /* 0x000000080600788c */ /* 0x000fc8000bf05270 */
[----:B------:R-:W-:Y:S02]  /*23b0*/  USEL UR7, URZ, 0x1, UP0 ;  /* 0x00000001ff077887 */ /* 0x000fe40008000000 */
[----:B------:R-:W-:-:S04]  /*23c0*/  USEL UR6, UR6, URZ, UP0 ;  /* 0x000000ff06067287 */ /* 0x000fc80008000000 */
[----:B------:R-:W-:Y:S01]  /*23d0*/  ULEA UR5, UR6, UR4, 0x3 ;  /* 0x0000000406057291 */ /* 0x000fe2000f8e18ff */
[----:B-1----:R-:W-:-:S04]  /*23e0*/  LOP3.LUT R2, R17, UR7, RZ, 0x3c, !PT ;  /* 0x0000000711027c12 */ /* 0x002fc8000f8e3cff */
[----:B------:R-:W-:-:S04]  /*23f0*/  SHF.L.U32 R3, R2, 0x1f, RZ ;  /* 0x0000001f02037819 */ /* 0x000fc800000006ff */
[----:B------:R-:W1:Y:S02]  /*2400*/  SYNCS.PHASECHK.TRANS64.TRYWAIT P0, [UR5], R3 ;  /* 0x00000003ff0075a7 */ /* 0x000e640008001105 */
[----:B-1----:R-:W-:Y:S05]  /*2410*/  @!P0 BRA `(.L_x_37) ;  /* 0x0000005400348947 */ /* 0x002fea0003800000 */
.L_x_126:
[----:B------:R-:W-:-:S04]  /*2420*/  UIADD3 UR6, UPT, UPT, UR6, 0x1, URZ ;  /* 0x0000000106067890 */ /* 0x000fc8000fffe0ff */
[----:B------:R-:W-:-:S04]  /*2430*/  UISETP.NE.AND UP0, UPT, UR6, 0x8, UPT ;  /* 0x000000080600788c */ /* 0x000fc8000bf05270 */
[----:B------:R-:W-:Y:S02]  /*2440*/  USEL UR7, URZ, 0x1, UP0 ;  /* 0x00000001ff077887 */ /* 0x000fe40008000000 */
[----:B------:R-:W-:-:S04]  /*2450*/  USEL UR6, UR6, URZ, UP0 ;  /* 0x000000ff06067287 */ /* 0x000fc80008000000 */
[----:B------:R-:W-:Y:S01]  /*2460*/  ULEA UR5, UR6, UR4, 0x3 ;  /* 0x0000000406057291 */ /* 0x000fe2000f8e18ff */
[----:B------:R-:W-:-:S04]  /*2470*/  LOP3.LUT R2, R2, UR7, RZ, 0x3c, !PT ;  /* 0x0000000702027c12 */ /* 0x000fc8000f8e3cff */
[----:B-1----:R-:W-:-:S04]  /*2480*/  SHF.L.U32 R3, R2, 0x1f, RZ ;  /* 0x0000001f02037819 */ /* 0x002fc800000006ff */
[----:B------:R-:W1:Y:S02]  /*2490*/  SYNCS.PHASECHK.TRANS64.TRYWAIT P0, [UR5], R3 ;  /* 0x00000003ff0075a7 */ /* 0x000e640008001105 */
[----:B-1----:R-:W-:Y:S05]  /*24a0*/  @!P0 BRA `(.L_x_38) ;  /* 0x0000005400288947 */ /* 0x002fea0003800000 */
.L_x_128:
        /* <DEDUP_REMOVED lines=9> */
.L_x_130:
        /* <DEDUP_REMOVED lines=9> */
.L_x_132:
        /* <DEDUP_REMOVED lines=9> */
.L_x_134:
        /* <DEDUP_REMOVED lines=9> */
.L_x_136:
[----:B------:R-:W-:-:S04]  /*26f0*/  UIADD3 UR6, UPT, UPT, UR6, 0x1, URZ ;  /* 0x0000000106067890 */ /* 0x000fc8000fffe0ff */
[----:B------:R-:W-:-:S04]  /*2700*/  UISETP.NE.AND UP0, UPT, UR6, 0x8, UPT ;  /* 0x000000080600788c */ /* 0x000fc8000bf05270 */
[----:B------:R-:W-:Y:S02]  /*2710*/  USEL UR5, URZ, 0x1, UP0 ;  /* 0x00000001ff057887 */ /* 0x000fe40008000000 */
[----:B------:R-:W-:-:S04]  /*2720*/  USEL UR6, UR6, URZ, UP0 ;  /* 0x000000ff06067287 */ /* 0x000fc80008000000 */
[----:B------:R-:W-:Y:S01]  /*2730*/  ULEA UR6, UR6, UR4, 0x3 ;  /* 0x0000000406067291 */ /* 0x000fe2000f8e18ff */
[----:B------:R-:W-:-:S04]  /*2740*/  LOP3.LUT R2, R2, UR5, RZ, 0x3c, !PT ;  /* 0x0000000502027c12 */ /* 0x000fc8000f8e3cff */
[----:B------:R-:W-:Y:S01]  /*2750*/  SHF.L.U32 R2, R2, 0x1f, RZ ;  /* 0x0000001f02027819 */ /* 0x000fe200000006ff */
[----:B-1--4-:R-:W-:-:S07]  /*2760*/  IMAD.U32 R0, RZ, RZ, UR6 ;  /* 0x00000006ff007e24 */ /* 0x012fce000f8e00ff */
.L_x_43:
[----:B-1----:R1:W2:Y:S02]  /*2770*/  SYNCS.PHASECHK.TRANS64.TRYWAIT P0, [R0+URZ], R2 ;  /* 0x00000002000075a7 */ /* 0x0022a400080011ff */
[----:B--2---:R-:W-:Y:S05]  /*2780*/  @!P0 NANOSLEEP.SYNCS 0x989680 ;  /* 0x009896800000895d */ /* 0x004fea0003900000 */
[----:B------:R-:W2:Y:S02]  /*2790*/  @!P0 SYNCS.PHASECHK.TRANS64 P0, [R0+URZ], R2 ;  /* 0x00000002000085a7 */ /* 0x000ea400080010ff */
[----:B--2---:R-:W-:Y:S05]  /*27a0*/  @P0 EXIT ;  /* 0x000000000000094d */ /* 0x004fea0003800000 */
[----:B------:R-:W-:Y:S05]  /*27b0*/  BRA `(.L_x_43) ;  /* 0xfffffffc00ec7947 */ /* 0x000fea000383ffff */
.L_x_17:
[----:B------:R-:W-:-:S04]  /*27c0*/  UISETP.NE.AND UP1, UPT, UR37, URZ, UPT ;  /* 0x000000ff2500728c */ /* 0x000fc8000bf25270 */
[----:B------:R-:W-:-:S09]  /*27d0*/  UISETP.NE.OR UP1, UPT, UR8, 0x1, UP1 ;  /* 0x000000010800788c */ /* 0x000fd20008f25670 */
[----:B------:R-:W-:Y:S05]  /*27e0*/  BRA.U UP1, `(.L_x_44) ;  /* 0x0000000501487547 */ /* 0x000fea000b800000 */
[----:B------:R-:W-:Y:S01]  /*27f0*/  ISETP.NE.AND P2, PT, R2, RZ, PT ;  /* 0x000000ff0200720c */ /* 0x000fe20003f45270 */
[----:B------:R-:W-:Y:S01]  /*2800*/  IMAD.MOV.U32 R12, RZ, RZ, 0x1 ;  /* 0x00000001ff0c7424 */ /* 0x000fe200078e00ff */
[----:B------:R-:W-:Y:S02]  /*2810*/  CS2R R10, SRZ ;  /* 0x00000000000a7805 */ /* 0x000fe4000001ff00 */
[----:B------:R-:W-:Y:S01]  /*2820*/  CS2R R8, SRZ ;  /* 0x0000000000087805 */ /* 0x000fe2000001ff00 */
[----:B------:R-:W-:Y:S01]  /*2830*/  UMOV UR4, 0x400 ;  /* 0x0000040000047882 */ /* 0x000fe20000000000 */
[----:B------:R-:W-:Y:S01]  /*2840*/  UMOV UR6, URZ ;  /* 0x000000ff00067c82 */ /* 0x000fe20008000000 */
[----:B------:R-:W-:-:S12]  /*2850*/  ULEA UR37, UR37, UR4, 0x18 ;  /* 0x0000000425257291 */ /* 0x000fd8000f8ec0ff */
.L_x_48:
[----:B------:R-:W-:Y:S02]  /*2860*/  LEA R0, R8, UR37, 0x3 ;  /* 0x0000002508007c11 */ /* 0x000fe4000f8e18ff */
[----:B------:R-:W-:-:S03]  /*2870*/  SHF.L.U32 R4, R9, 0x1f, RZ ;  /* 0x0000001f09047819 */ /* 0x000fc600000006ff */
[----:B------:R-:W-:Y:S01]  /*2880*/  VIADD R5, R0, 0x130 ;  /* 0x0000013000057836 */ /* 0x000fe20000000000 */
[----:B------:R-:W1:Y:S02]  /*2890*/  SYNCS.PHASECHK.TRANS64.TRYWAIT P0, [R0+URZ+0x120], R4 ;  /* 0x00012004000075a7 */ /* 0x000e6400080011ff */
[----:B-1----:R-:W-:Y:S05]  /*28a0*/  @!P0 BRA `(.L_x_45) ;  /* 0x0000005000a08947 */ /* 0x002fea0003800000 */
.L_x_137:
[----:B------:R-:W-:Y:S01]  /*28b0*/  ULEA UR5, UR6, UR37, 0x3 ;  /* 0x0000002506057291 */ /* 0x000fe2000f8e18ff */
[----:B-1----:R-:W-:Y:S01]  /*28c0*/  PRMT R0, RZ, 0x654, R5 ;  /* 0x00000654ff007816 */ /* 0x002fe20000000005 */
[----:B------:R-:W-:Y:S01]  /*28d0*/  @!P2 IMAD.MOV.U32 R4, RZ, RZ, 0x10 ;  /* 0x00000010ff04a424 */ /* 0x000fe200078e00ff */
[----:B------:R-:W-:Y:S01]  /*28e0*/  SHF.L.U32 R5, R12, 0x1f, RZ ;  /* 0x0000001f0c057819 */ /* 0x000fe200000006ff */
[----:B------:R-:W-:Y:S01]  /*28f0*/  UIADD3 UR4, UPT, UPT, UR5, 0xc0, URZ ;  /* 0x000000c005047890 */ /* 0x000fe2000fffe0ff */
[----:B------:R1:W-:Y:S05]  /*2900*/  SYNCS.ARRIVE.TRANS64.RED.A1T0 RZ, [R0+URZ], RZ ;  /* 0x000000ff00ff79a7 */ /* 0x0003ea00081004ff */
[----:B------:R-:W-:Y:S01]  /*2910*/  IMAD.U32 R6, RZ, RZ, UR4 ;  /* 0x00000004ff067e24 */ /* 0x000fe2000f8e00ff */
[----:B------:R-:W2:Y:S04]  /*2920*/  SYNCS.PHASECHK.TRANS64.TRYWAIT P0, [UR5+0xd0], R5 ;  /* 0x0000d005ff0075a7 */ /* 0x000ea80008001105 */
[----:B------:R-:W-:Y:S01]  /*2930*/  PRMT R6, R2, 0x654, R6 ;  /* 0x0000065402067816 */ /* 0x000fe20000000006 */
[----:B-12---:R-:W-:Y:S06]  /*2940*/  @!P0 BRA `(.L_x_46) ;  /* 0x00000050008c8947 */ /* 0x006fec0003800000 */
.L_x_139:
[----:B------:R-:W-:Y:S01]  /*2950*/  ULEA UR4, UR6, UR37, 0x4 ;  /* 0x0000002506047291 */ /* 0x000fe2000f8e20ff */
[----:B------:R-:W-:Y:S01]  /*2960*/  SEL R3, R6, R3, !P2 ;  /* 0x0000000306037207 */ /* 0x000fe20005000000 */
[----:B------:R-:W-:Y:S01]  /*2970*/  UIADD3 UR5, UPT, UPT, UR5, 0xc0, URZ ;  /* 0x000000c005057890 */ /* 0x000fe2000fffe0ff */
[----:B-1----:R-:W-:Y:S01]  /*2980*/  LEA R0, R11, UR37, 0x3 ;  /* 0x000000250b007c11 */ /* 0x002fe2000f8e18ff */
[----:B------:R-:W-:Y:S01]  /*2990*/  UIADD3 UR4, UPT, UPT, UR4, 0x150, URZ ;  /* 0x0000015004047890 */ /* 0x000fe2000fffe0ff */
[----:B------:R1:W-:Y:S01]  /*29a0*/  @!P2 SYNCS.ARRIVE.TRANS64.RED RZ, [R3+URZ], R4 ;  /* 0x0000000403ffa9a7 */ /* 0x0003e200080004ff */
[----:B------:R-:W-:Y:S01]  /*29b0*/  UIADD3 UR6, UPT, UPT, UR6, 0x1, URZ ;  /* 0x0000000106067890 */ /* 0x000fe2000fffe0ff */
[----:B------:R-:W-:-:S03]  /*29c0*/  VIADD R8, R8, 0x1 ;  /* 0x0000000108087836 */ /* 0x000fc60000000000 */
[----:B------:R-:W-:Y:S02]  /*29d0*/  UISETP.NE.AND UP0, UPT, UR6, 0x2, UPT ;  /* 0x000000020600788c */ /* 0x000fe4000bf05270 */
[----:B------:R-:W-:Y:S01]  /*29e0*/  ISETP.NE.AND P0, PT, R8, 0x2, PT ;  /* 0x000000020800780c */ /* 0x000fe20003f05270 */
[----:B------:R-:W-:Y:S06]  /*29f0*/  UGETNEXTWORKID.BROADCAST [UR4], [UR5] ;  /* 0x00000000040073ca */ /* 0x000fec0008000100 */
[----:B------:R-:W-:Y:S02]  /*2a00*/  USEL UR4, URZ, 0x1, UP0 ;  /* 0x00000001ff047887 */ /* 0x000fe40008000000 */
[----:B------:R-:W-:-:S04]  /*2a10*/  USEL UR6, UR6, URZ, UP0 ;  /* 0x000000ff06067287 */ /* 0x000fc80008000000 */
[----:B------:R-:W-:Y:S02]  /*2a20*/  LOP3.LUT R12, R12, UR4, RZ, 0x3c, !PT ;  /* 0x000000040c0c7c12 */ /* 0x000fe4000f8e3cff */
[----:B-1----:R-:W-:-:S04]  /*2a30*/  SHF.L.U32 R4, R10, 0x1f, RZ ;  /* 0x0000001f0a047819 */ /* 0x002fc800000006ff */
[----:B------:R-:W1:Y:S02]  /*2a40*/  SYNCS.PHASECHK.TRANS64.TRYWAIT P1, [R0+URZ+0xc0], R4 ;  /* 0x0000c004000075a7 */ /* 0x000e6400080211ff */
[----:B-1----:R-:W-:Y:S05]  /*2a50*/  @!P1 BRA `(.L_x_47) ;  /* 0x0000005000609947 */ /* 0x002fea0003800000 */
.L_x_140:
[C---:B-1----:R-:W-:Y:S01]  /*2a60*/  LEA R4, R11.reuse, UR37, 0x4 ;  /* 0x000000250b047c11 */ /* 0x042fe2000f8e20ff */
[----:B------:R-:W-:Y:S01]  /*2a70*/  VIADD R0, R0, 0xd0 ;  /* 0x000000d000007836 */ /* 0x000fe20000000000 */
[----:B------:R-:W-:Y:S01]  /*2a80*/  SEL R8, R8, RZ, P0 ;  /* 0x000000ff08087207 */ /* 0x000fe20000000000 */
[----:B------:R-:W-:-:S03]  /*2a90*/  VIADD R11, R11, 0x1 ;  /* 0x000000010b0b7836 */ /* 0x000fc60000000000 */
[----:B------:R-:W1:Y:S01]  /*2aa0*/  LDS.128 R4, [R4+0x150] ;  /* 0x0001500004047984 */ /* 0x000e620000000c00 */
[----:B------:R-:W-:Y:S02]  /*2ab0*/  PRMT R0, RZ, 0x654, R0 ;  /* 0x00000654ff007816 */ /* 0x000fe40000000000 */
[C---:B------:R-:W-:Y:S01]  /*2ac0*/  ISETP.NE.AND P1, PT, R11.reuse, 0x2, PT ;  /* 0x000000020b00780c */ /* 0x040fe20003f25270 */
[----:B------:R-:W-:Y:S01]  /*2ad0*/  @!PT LDS RZ, [RZ] ;  /* 0x00000000fffff984 */ /* 0x000fe20000000800 */
[----:B------:R-:W-:Y:S01]  /*2ae0*/  @!PT LDS RZ, [RZ] ;  /* 0x00000000fffff984 */ /* 0x000fe20000000800 */
[----:B------:R-:W-:Y:S01]  /*2af0*/  @!PT LDS RZ, [RZ] ;  /* 0x00000000fffff984 */ /* 0x000fe20000000800 */
[----:B------:R-:W-:Y:S01]  /*2b00*/  @!PT LDS RZ, [RZ] ;  /* 0x00000000fffff984 */ /* 0x000fe20000000800 */
[----:B------:R2:W-:Y:S06]  /*2b10*/  MEMBAR.ALL.CTA ;  /* 0x0000000000007992 */ /* 0x0005ec0000008000 */
[----:B--2---:R-:W2:Y:S01]  /*2b20*/  FENCE.VIEW.ASYNC.S ;  /* 0x00000000000073c6 */ /* 0x004ea20000000000 */
[----:B------:R-:W-:Y:S01]  /*2b30*/  SEL R11, R11, RZ, P1 ;  /* 0x000000ff0b0b7207 */ /* 0x000fe20000800000 */
[----:B--2---:R2:W-:Y:S01]  /*2b40*/  SYNCS.ARRIVE.TRANS64.RED.A1T0 RZ, [R0+URZ], RZ ;  /* 0x000000ff00ff79a7 */ /* 0x0045e200081004ff */
[----:B-1----:R-:W-:-:S02]  /*2b50*/  LOP3.LUT P3, RZ, R6, 0x1, RZ, 0xc0, !PT ;  /* 0x0000000106ff7812 */ /* 0x002fc4000786c0ff */
[----:B------:R-:W-:-:S04]  /*2b60*/  SEL R4, RZ, 0x1, P1 ;  /* 0x00000001ff047807 */ /* 0x000fc80000800000 */
[----:B------:R-:W-:Y:S02]  /*2b70*/  LOP3.LUT R10, R10, R4, RZ, 0x3c, !PT ;  /* 0x000000040a0a7212 */ /* 0x000fe400078e3cff */
[----:B--2---:R-:W-:-:S04]  /*2b80*/  SEL R0, RZ, 0x1, P0 ;  /* 0x00000001ff007807 */ /* 0x004fc80000000000 */
[----:B------:R-:W-:Y:S01]  /*2b90*/  LOP3.LUT R9, R9, R0, RZ, 0x3c, !PT ;  /* 0x0000000009097212 */ /* 0x000fe200078e3cff */
[----:B------:R-:W-:Y:S06]  /*2ba0*/  @P3 BRA `(.L_x_48) ;  /* 0xfffffffc002c3947 */ /* 0x000fec000383ffff */
[----:B------:R-:W-:Y:S01]  /*2bb0*/  ULEA UR5, UR6, UR37, 0x3 ;  /* 0x0000002506057291 */ /* 0x000fe2000f8e18ff */
[----:B------:R-:W-:-:S08]  /*2bc0*/  SHF.L.U32 R2, R12, 0x1f, RZ ;  /* 0x0000001f0c027819 */ /* 0x000fd000000006ff */
[----:B------:R-:W1:Y:S02]  /*2bd0*/  SYNCS.PHASECHK.TRANS64 P0, [UR5+0xd0], R2 ;  /* 0x0000d002ff0075a7 */ /* 0x000e640008001005 */
[----:B-1----:R-:W-:Y:S05]  /*2be0*/  @P0 BRA `(.L_x_49) ;  /* 0x0000000000080947 */ /* 0x002fea0003800000 */
[----:B------:R-:W1:Y:S02]  /*2bf0*/  SYNCS.PHASECHK.TRANS64.TRYWAIT P0, [UR5+0xd0], R2 ;  /* 0x0000d002ff0075a7 */ /* 0x000e640008001105 */
[----:B-1----:R-:W-:Y:S05]  /*2c00*/  @!P0 BRA `(.L_x_50) ;  /* 0x0000005000088947 */ /* 0x002fea0003800000 */
.L_x_49:
[----:B------:R-:W-:-:S04]  /*2c10*/  UIADD3 UR4, UPT, UPT, UR6, 0x1, URZ ;  /* 0x0000000106047890 */ /* 0x000fc8000fffe0ff */
[----:B------:R-:W-:-:S04]  /*2c20*/  UISETP.NE.AND UP0, UPT, UR4, 0x2, UPT ;  /* 0x000000020400788c */ /* 0x000fc8000bf05270 */
[----:B------:R-:W-:Y:S02]  /*2c30*/  USEL UR7, URZ, 0x1, UP0 ;  /* 0x00000001ff077887 */ /* 0x000fe40008000000 */
[----:B------:R-:W-:-:S04]  /*2c40*/  USEL UR4, UR4, URZ, UP0 ;  /* 0x000000ff04047287 */ /* 0x000fc80008000000 */
[----:B------:R-:W-:Y:S01]  /*2c50*/  ULEA UR4, UR4, UR37, 0x3 ;  /* 0x0000002504047291 */ /* 0x000fe2000f8e18ff */
[----:B-1----:R-:W-:-:S04]  /*2c60*/  LOP3.LUT R2, R12, UR7, RZ, 0x3c, !PT ;  /* 0x000000070c027c12 */ /* 0x002fc8000f8e3cff */
[----:B------:R-:W-:-:S04]  /*2c70*/  SHF.L.U32 R0, R2, 0x1f, RZ ;  /* 0x0000001f02007819 */ /* 0x000fc800000006ff */
[----:B------:R-:W1:Y:S02]  /*2c80*/  SYNCS.PHASECHK.TRANS64 P0, [UR4+0xd0], R0 ;  /* 0x0000d000ff0075a7 */ /* 0x000e640008001004 */
[----:B-1----:R-:W-:Y:S05]  /*2c90*/  @P0 EXIT ;  /* 0x000000000000094d */ /* 0x002fea0003800000 */
[----:B------:R-:W-:Y:S02]  /*2ca0*/  SHF.L.U32 R2, R2, 0x1f, RZ ;  /* 0x0000001f02027819 */ /* 0x000fe400000006ff */
[----:B------:R-:W-:-:S07]  /*2cb0*/  MOV R0, UR4 ;  /* 0x0000000400007c02 */ /* 0x000fce0008000f00 */
.L_x_51:
[----:B-1----:R1:W2:Y:S02]  /*2cc0*/  SYNCS.PHASECHK.TRANS64.TRYWAIT P0, [R0+URZ+0xd0], R2 ;  /* 0x0000d002000075a7 */ /* 0x0022a400080011ff */
[----:B--2---:R-:W-:Y:S05]  /*2cd0*/  @!P0 NANOSLEEP.SYNCS 0x989680 ;  /* 0x009896800000895d */ /* 0x004fea0003900000 */
[----:B------:R-:W2:Y:S02]  /*2ce0*/  @!P0 SYNCS.PHASECHK.TRANS64 P0, [R0+URZ+0xd0], R2 ;  /* 0x0000d002000085a7 */ /* 0x000ea400080010ff */
[----:B--2---:R-:W-:Y:S05]  /*2cf0*/  @P0 EXIT ;  /* 0x000000000000094d */ /* 0x004fea0003800000 */
[----:B------:R-:W-:Y:S05]  /*2d00*/  BRA `(.L_x_51) ;  /* 0xfffffffc00ec7947 */ /* 0x000fea000383ffff */
.L_x_44:
[----:B------:R-:W-:-:S09]  /*2d10*/  UISETP.NE.AND UP1, UPT, UR8, URZ, UPT ;  /* 0x000000ff0800728c */ /* 0x000fd2000bf25270 */
[----:B------:R-:W-:Y:S05]  /*2d20*/  BRA.U UP1, `(.L_x_52) ;  /* 0x0000000d01b47547 */ /* 0x000fea000b800000 */
[----:B------:R-:W-:Y:S01]  /*2d30*/  UMOV UR4, 0x40 ;  /* 0x0000004000047882 */ /* 0x000fe20000000000 */
[----:B------:R-:W-:Y:S01]  /*2d40*/  NOP ;  /* 0x0000000000007918 */ /* 0x000fe20000000000 */
[----:B------:R-:W-:Y:S01]  /*2d50*/  ULEA UR4, UR37, UR4, 0x18 ;  /* 0x0000000425047291 */ /* 0x000fe2000f8ec0ff */
[----:B------:R-:W-:Y:S02]  /*2d60*/  UMOV UR5, 0x400 ;  /* 0x0000040000057882 */ /* 0x000fe40000000000 */
[----:B------:R-:W-:-:S06]  /*2d70*/  ULEA UR37, UR37, UR5, 0x18 ;  /* 0x0000000525257291 */ /* 0x000fcc000f8ec0ff */
[----:B------:R-:W1:Y:S02]  /*2d80*/  LDS.U8 R0, [UR4+0x1c] ;  /* 0x00001c04ff007984 */ /* 0x000e640008000000 */
[----:B-1----:R-:W-:-:S13]  /*2d90*/  ISETP.NE.AND P0, PT, R0, RZ, PT ;  /* 0x000000ff0000720c */ /* 0x002fda0003f05270 */
[----:B------:R-:W-:Y:S05]  /*2da0*/  @P0 BRA `(.L_x_53) ;  /* 0x0000000000580947 */ /* 0x000fea0003800000 */
[----:B------:R-:W-:-:S13]  /*2db0*/  ELECT P0, URZ, PT ;  /* 0x0000000000ff782f */ /* 0x000fda0003800000 */
[----:B------:R-:W-:Y:S05]  /*2dc0*/  @!P0 BRA `(.L_x_54) ;  /* 0x0000000000608947 */ /* 0x000fea0003800000 */
[----:B------:R-:W-:Y:S01]  /*2dd0*/  UMOV UR5, 0x10 ;  /* 0x0000001000057882 */ /* 0x000fe20000000000 */
[----:B------:R-:W-:Y:S01]  /*2de0*/  HFMA2 R0, -RZ, RZ, 0, 5.9604644775390625e-08 ;  /* 0x00000001ff007431 */ /* 0x000fe200000001ff */
[----:B------:R-:W-:-:S03]  /*2df0*/  MOV R2, 0xffff ;  /* 0x0000ffff00027802 */ /* 0x000fc60000000f00 */
[----:B------:R-:W-:Y:S04]  /*2e00*/  DEPBAR.LE SB1, 0x36 ;  /* 0x00009d800000791a */ /* 0x000fe80000000000 */
[----:B------:R-:W1:Y:S02]  /*2e10*/  UTCATOMSWS.FIND_AND_SET.ALIGN UP0, UR5, UR5 ;  /* 0x00000005000575e3 */ /* 0x000e640008000800 */
[----:B-1----:R-:W-:Y:S01]  /*2e20*/  MOV R3, UR5 ;  /* 0x0000000500037c02 */ /* 0x002fe20008000f00 */
[----:B------:R-:W-:Y:S06]  /*2e30*/  BRA.U UP0, `(.L_x_55) ;  /* 0x0000000100187547 */ /* 0x000fec000b800000 */
.L_x_56:
[----:B------:R-:W-:Y:S05]  /*2e40*/  NANOSLEEP 0x64 ;  /* 0x000000640000795d */ /* 0x000fea0003800000 */
[----:B------:R-:W-:-:S05]  /*2e50*/  UMOV UR5, 0x10 ;  /* 0x0000001000057882 */ /* 0x000fca0000000000 */
[----:B------:R-:W-:Y:S04]  /*2e60*/  DEPBAR.LE SB1, 0x36 ;  /* 0x00009d800000791a */ /* 0x000fe80000000000 */
[----:B------:R-:W1:Y:S02]  /*2e70*/  UTCATOMSWS.FIND_AND_SET.ALIGN UP0, UR5, UR5 ;  /* 0x00000005000575e3 */ /* 0x000e640008000800 */
[----:B-1----:R-:W-:Y:S01]  /*2e80*/  MOV R3, UR5 ;  /* 0x0000000500037c02 */ /* 0x002fe20008000f00 */
[----:B------:R-:W-:Y:S05]  /*2e90*/  BRA.U !UP0, `(.L_x_56) ;  /* 0xfffffffd08e87547 */ /* 0x000fea000b83ffff */
.L_x_55:
[-C--:B------:R-:W-:Y:S02]  /*2ea0*/  SHF.L.U32 R2, R2, R3.reuse, RZ ;  /* 0x0000000302027219 */ /* 0x080fe400000006ff */
[----:B------:R-:W-:Y:S01]  /*2eb0*/  SHF.L.U32 R0, R0, R3, RZ ;  /* 0x0000000300007219 */ /* 0x000fe200000006ff */
[----:B------:R-:W-:Y:S02]  /*2ec0*/  IMAD.SHL.U32 R3, R3, 0x20, RZ ;  /* 0x0000002003037824 */ /* 0x000fe400078e00ff */
[----:B------:R1:W-:Y:S04]  /*2ed0*/  ATOMS.OR RZ, [UR4+0x14], R2 ;  /* 0x00001402ffff798c */ /* 0x0003e8000b000004 */
[----:B------:R1:W-:Y:S04]  /*2ee0*/  ATOMS.OR RZ, [UR4+0x18], R0 ;  /* 0x00001800ffff798c */ /* 0x0003e8000b000004 */
[----:B------:R1:W-:Y:S01]  /*2ef0*/  STS [UR37+0x170], R3 ;  /* 0x00017003ff007988 */ /* 0x0003e20008000825 */
[----:B------:R-:W-:Y:S05]  /*2f00*/  BRA `(.L_x_54) ;  /* 0x0000000000107947 */ /* 0x000fea0003800000 */
.L_x_53:
[----:B------:R-:W-:Y:S02]  /*2f10*/  MOV R0, 0xffffffff ;  /* 0xffffffff00007802 */ /* 0x000fe40000000f00 */
[----:B------:R-:W-:-:S03]  /*2f20*/  MOV R2, 0x2f50 ;  /* 0x00002f5000027802 */ /* 0x000fc60000000f00 */
[----:B------:R1:W-:Y:S04]  /*2f30*/  STS [UR37+0x170], R0 ;  /* 0x00017000ff007988 */ /* 0x0003e80008000825 */
[----:B-1-3-5:R-:W-:Y:S05]  /*2f40*/  CALL.REL.NOINC `($__internal_1_$__cuda_sm10x_tcgen05_guardrail_trap_phase_invalid_during_alloc) ;  /* 0x0000005000dc7944 */ /* 0x02afea0003c00000 */
.L_x_54:
[----:B------:R-:W-:Y:S05]  /*2f50*/  WARPSYNC.ALL ;  /* 0x0000000000007948 */ /* 0x000fea0003800000 */
[----:B------:R-:W2:Y:S01]  /*2f60*/  S2UR UR5, SR_CgaCtaId ;  /* 0x00000000000579c3 */ /* 0x000ea20000008800 */
[----:B------:R-:W-:Y:S01]  /*2f70*/  UMOV UR4, 0x400 ;  /* 0x0000040000047882 */ /* 0x000fe20000000000 */
[----:B------:R-:W-:-:S06]  /*2f80*/  NOP ;  /* 0x0000000000007918 */ /* 0x000fcc0000000000 */
[----:B------:R-:W-:Y:S06]  /*2f90*/  BAR.ARV 0x6, 0xa0 ;  /* 0x0182800000007b1d */ /* 0x000fec0000002000 */
[----:B------:R-:W4:Y:S01]  /*2fa0*/  LDCU UR7, c[0x0][0x38c] ;  /* 0x00007180ff0777ac */ /* 0x000f220008000800 */
[----:B------:R-:W-:Y:S01]  /*2fb0*/  IMAD.MOV.U32 R11, RZ, RZ, 0x1 ;  /* 0x00000001ff0b7424 */ /* 0x000fe200078e00ff */
[----:B------:R-:W-:Y:S01]  /*2fc0*/  CS2R R8, SRZ ;  /* 0x0000000000087805 */ /* 0x000fe2000001ff00 */
[----:B------:R-:W-:Y:S01]  /*2fd0*/  IMAD.MOV.U32 R10, RZ, RZ, RZ ;  /* 0x000000ffff0a7224 */ /* 0x000fe200078e00ff */
[----:B------:R-:W3:Y:S01]  /*2fe0*/  LDCU UR6, c[0x0][0x38c] ;  /* 0x00007180ff0677ac */ /* 0x000ee20008000800 */
[----:B------:R-:W-:Y:S01]  /*2ff0*/  UMOV UR15, URZ ;  /* 0x000000ff000f7c82 */ /* 0x000fe20008000000 */
[----:B------:R-:W-:Y:S01]  /*3000*/  UMOV UR14, URZ ;  /* 0x000000ff000e7c82 */ /* 0x000fe20008000000 */
[----:B--2---:R-:W-:Y:S01]  /*3010*/  ULEA UR5, UR5, UR4, 0x18 ;  /* 0x0000000405057291 */ /* 0x004fe2000f8ec0ff */
[----:B------:R-:W-:Y:S01]  /*3020*/  UMOV UR24, 0x0 ;  /* 0x0000000000187882 */ /* 0x000fe20000000000 */
[----:B------:R-:W-:-:S02]  /*3030*/  UMOV UR25, 0x8100010 ;  /* 0x0810001000197882 */ /* 0x000fc40000000000 */
[----:B------:R-:W-:Y:S02]  /*3040*/  UIADD3 UR10, UPT, UPT, UR5, 0x6400, URZ ;  /* 0x00006400050a7890 */ /* 0x000fe4000fffe0ff */
[----:B------:R-:W-:Y:S02]  /*3050*/  UIADD3 UR11, UPT, UPT, UR5, 0x26400, URZ ;  /* 0x00026400050b7890 */ /* 0x000fe4000fffe0ff */
[----:B----4-:R-:W-:Y:S01]  /*3060*/  UIADD3 UR7, UPT, UPT, UR7, 0x3f, URZ ;  /* 0x0000003f07077890 */ /* 0x010fe2000fffe0ff */
[----:B-1----:R-:W1:Y:S01]  /*3070*/  LDS R0, [UR5+0x170] ;  /* 0x00017005ff007984 */ /* 0x002e620008000800 */
[----:B------:R-:W-:Y:S02]  /*3080*/  USHF.R.U32.HI UR10, URZ, 0x4, UR10 ;  /* 0x00000004ff0a7899 */ /* 0x000fe4000801160a */
[----:B------:R-:W-:Y:S02]  /*3090*/  USHF.R.S32.HI UR4, URZ, 0x1f, UR7 ;  /* 0x0000001fff047899 */ /* 0x000fe40008011407 */
[----:B------:R-:W-:-:S02]  /*30a0*/  USHF.R.U32.HI UR11, URZ, 0x4, UR11 ;  /* 0x00000004ff0b7899 */ /* 0x000fc4000801160b */
[----:B------:R-:W-:Y:S02]  /*30b0*/  ULEA.HI UR4, UR4, UR7, URZ, 0x6 ;  /* 0x0000000704047291 */ /* 0x000fe4000f8f30ff */
[----:B------:R-:W-:Y:S02]  /*30c0*/  ULOP3.LUT UR10, UR10, 0x3fff, URZ, 0xc0, !UPT ;  /* 0x00003fff0a0a7892 */ /* 0x000fe4000f8ec0ff */
[----:B------:R-:W-:Y:S02]  /*30d0*/  USHF.R.S32.HI UR4, URZ, 0x6, UR4 ;  /* 0x00000006ff047899 */ /* 0x000fe40008011404 */
[----:B------:R-:W-:Y:S02]  /*30e0*/  ULOP3.LUT UR11, UR11, 0x3fff, URZ, 0xc0, !UPT ;  /* 0x00003fff0b0b7892 */ /* 0x000fe4000f8ec0ff */
[----:B------:R-:W-:Y:S01]  /*30f0*/  UISETP.LT.AND UP0, UPT, UR4, 0x1, UPT ;  /* 0x000000010400788c */ /* 0x000fe2000bf01270 */
[----:B------:R-:W-:Y:S01]  /*3100*/  UMOV UR22, 0x0 ;  /* 0x0000000000167882 */ /* 0x000fe20000000000 */
[----:B------:R-:W-:-:S02]  /*3110*/  UMOV UR23, 0x8100010 ;  /* 0x0810001000177882 */ /* 0x000fc40000000000 */
[----:B------:R-:W-:Y:S02]  /*3120*/  USEL UR9, UR4, 0x1, !UP0 ;  /* 0x0000000104097887 */ /* 0x000fe4000c000000 */
[----:B------:R-:W-:Y:S02]  /*3130*/  ULOP3.LUT UR10, UR10, 0x10000, URZ, 0xfc, !UPT ;  /* 0x000100000a0a7892 */ /* 0x000fe4000f8efcff */
[----:B------:R-:W-:Y:S02]  /*3140*/  ULOP3.LUT UR11, UR11, 0x10000, URZ, 0xfc, !UPT ;  /* 0x000100000b0b7892 */ /* 0x000fe4000f8efcff */
[----:B------:R-:W-:Y:S02]  /*3150*/  UIADD3 UR9, UPT, UPT, -UR9, URZ, URZ ;  /* 0x000000ff09097290 */ /* 0x000fe4000fffe1ff */
[----:B---3--:R-:W-:Y:S01]  /*3160*/  UISETP.GE.AND UP3, UPT, UR6, 0x1, UPT ;  /* 0x000000010600788c */ /* 0x008fe2000bf66270 */
[----:B------:R-:W-:Y:S01]  /*3170*/  UMOV UR20, 0x0 ;  /* 0x0000000000147882 */ /* 0x000fe20000000000 */
[----:B------:R-:W-:Y:S01]  /*3180*/  UMOV UR21, 0x8100010 ;  /* 0x0810001000157882 */ /* 0x000fe20000000000 */
[----:B------:R-:W-:Y:S01]  /*3190*/  UMOV UR18, 0x0 ;  /* 0x0000000000127882 */ /* 0x000fe20000000000 */
[----:B------:R-:W-:Y:S01]  /*31a0*/  UMOV UR19, 0x8100010 ;  /* 0x0810001000137882 */ /* 0x000fe20000000000 */
[----:B-1----:R-:W-:-:S15]  /*31b0*/  R2UR UR16, R0 ;  /* 0x00000000001072ca */ /* 0x002fde00000e0000 */
.L_x_63:
[----:B------:R-:W-:Y:S02]  /*31c0*/  LEA R0, R10, UR5, 0x3 ;  /* 0x000000050a007c11 */ /* 0x000fe4000f8e18ff */
[----:B------:R-:W-:Y:S02]  /*31d0*/  SHF.L.U32 R2, R9, 0x1f, RZ ;  /* 0x0000001f09027819 */ /* 0x000fe400000006ff */
[----:B------:R-:W-:Y:S01]  /*31e0*/  PLOP3.LUT P0, PT, PT, PT, UP3, 0x80, 0x8 ;  /* 0x000000000008781c */ /* 0x000fe20003f0f038 */
[----:B------:R-:W-:Y:S01]  /*31f0*/  VIADD R3, R0, 0xd0 ;  /* 0x000000d000037836 */ /* 0x000fe20000000000 */
[----:B-1----:R-:W1:Y:S02]  /*3200*/  SYNCS.PHASECHK.TRANS64.TRYWAIT P1, [R0+URZ+0xc0], R2 ;  /* 0x0000c002000075a7 */ /* 0x002e6400080211ff */
[----:B-1-3--:R-:W-:Y:S09]  /*3210*/  @!P1 BRA `(.L_x_57) ;  /* 0x00000048009c9947 */ /* 0x00aff20003800000 */
.L_x_142:
[----:B------:R-:W-:Y:S01]  /*3220*/  LEA R4, R10, UR5, 0x4 ;  /* 0x000000050a047c11 */ /* 0x000fe2000f8e20ff */
[----:B------:R-:W-:Y:S01]  /*3230*/  @UP3 ULEA UR6, UR14, UR5, 0x3 ;  /* 0x000000050e063291 */ /* 0x000fe2000f8e18ff */
[----:B------:R-:W-:Y:S01]  /*3240*/  PLOP3.LUT P2, PT, PT, PT, PT, 0x80, 0x8 ;  /* 0x000000000008781c */ /* 0x000fe20003f4f070 */
[----:B------:R-:W-:Y:S01]  /*3250*/  ULEA UR7, UR15, UR5, 0x3 ;  /* 0x000000050f077291 */ /* 0x000fe2000f8e18ff */
[----:B------:R-:W-:Y:S01]  /*3260*/  PRMT R3, RZ, 0x654, R3 ;  /* 0x00000654ff037816 */ /* 0x000fe20000000003 */
[----:B------:R-:W-:Y:S01]  /*3270*/  ULEA UR8, UR15, UR16, 0x6 ;  /* 0x000000100f087291 */ /* 0x000fe2000f8e30ff */
[----:B------:R-:W2:Y:S01]  /*3280*/  LDS.128 R4, [R4+0x150] ;  /* 0x0001500004047984 */ /* 0x000ea20000000c00 */
[----:B-1----:R-:W-:Y:S02]  /*3290*/  @P0 SHF.L.U32 R2, R8, 0x1f, RZ ;  /* 0x0000001f08020819 */ /* 0x002fe400000006ff */
[----:B------:R-:W-:Y:S01]  /*32a0*/  SHF.L.U32 R0, R11, 0x1f, RZ ;  /* 0x0000001f0b007819 */ /* 0x000fe200000006ff */
[----:B------:R-:W-:Y:S01]  /*32b0*/  @!PT LDS RZ, [RZ] ;  /* 0x00000000fffff984 */ /* 0x000fe20000000800 */
[----:B------:R-:W-:Y:S01]  /*32c0*/  @!PT LDS RZ, [RZ] ;  /* 0x00000000fffff984 */ /* 0x000fe20000000800 */
[----:B------:R-:W-:Y:S01]  /*32d0*/  @!PT LDS RZ, [RZ] ;  /* 0x00000000fffff984 */ /* 0x000fe20000000800 */
[----:B------:R-:W-:Y:S01]  /*32e0*/  @!PT LDS RZ, [RZ] ;  /* 0x00000000fffff984 */ /* 0x000fe20000000800 */
[----:B------:R1:W-:Y:S06]  /*32f0*/  MEMBAR.ALL.CTA ;  /* 0x0000000000007992 */ /* 0x0003ec0000008000 */
[----:B-1----:R-:W1:Y:S02]  /*3300*/  FENCE.VIEW.ASYNC.S ;  /* 0x00000000000073c6 */ /* 0x002e640000000000 */
[----:B-1----:R1:W-:Y:S01]  /*3310*/  SYNCS.ARRIVE.TRANS64.RED.A1T0 RZ, [R3+URZ], RZ ;  /* 0x000000ff03ff79a7 */ /* 0x0023e200081004ff */
[----:B------:R1:W3:Y:S01]  /*3320*/  @P0 SYNCS.PHASECHK.TRANS64.TRYWAIT P2, [UR6], R2 ;  /* 0x00000002ff0005a7 */ /* 0x0002e20008041106 */
[----:B--2---:R-:W-:Y:S01]  /*3330*/  LOP3.LUT P1, RZ, R6, 0x1, RZ, 0xc0, !PT ;  /* 0x0000000106ff7812 */ /* 0x004fe2000782c0ff */
[----:B------:R-:W2:Y:S02]  /*3340*/  SYNCS.PHASECHK.TRANS64.TRYWAIT P0, [UR7+0x100], R0 ;  /* 0x00010000ff0075a7 */ /* 0x000ea40008001107 */
[----:B-123--:R-:W-:Y:S10]  /*3350*/  @!P0 BRA `(.L_x_58) ;  /* 0x0000004800608947 */ /* 0x00eff40003800000 */
.L_x_144:
[----:B------:R-:W-:Y:S01]  /*3360*/  IADD3 R10, PT, PT, R10, 0x1, RZ ;  /* 0x000000010a0a7810 */ /* 0x000fe20007ffe0ff */
[----:B------:R-:W-:Y:S06]  /*3370*/  BRA.U !UP3, `(.L_x_59) ;  /* 0x000000010bc07547 */ /* 0x000fec000b800000 */
[----:B------:R-:W-:Y:S01]  /*3380*/  UPLOP3.LUT UP4, UPT, UPT, UPT, UPT, 0x40, 0x4 ;  /* 0x000000000004789c */ /* 0x000fe20003f8e870 */
[----:B------:R-:W-:Y:S01]  /*3390*/  UMOV UR13, UR9 ;  /* 0x00000009000d7c82 */ /* 0x000fe20008000000 */
[----:B------:R-:W-:Y:S01]  /*33a0*/  UMOV UR12, UR4 ;  /* 0x00000004000c7c82 */ /* 0x000fe20008000000 */
[----:B------:R-:W-:-:S08]  /*33b0*/  UMOV UR17, UR14 ;  /* 0x0000000e00117c82 */ /* 0x000fd00008000000 */
.L_x_62:
[----:B------:R-:W-:Y:S02]  /*33c0*/  UIADD3 UR13, UPT, UPT, UR13, 0x1, URZ ;  /* 0x000000010d0d7890 */ /* 0x000fe4000fffe0ff */
[----:B--2---:R-:W-:Y:S02]  /*33d0*/  ULEA UR6, UR17, UR5, 0x3 ;  /* 0x0000000511067291 */ /* 0x004fe4000f8e18ff */
[----:B------:R-:W-:Y:S01]  /*33e0*/  UISETP.NE.AND UP0, UPT, UR13, URZ, UPT ;  /* 0x000000ff0d00728c */ /* 0x000fe2000bf05270 */
[----:B---3--:R-:W-:Y:S10]  /*33f0*/  @P2 BRA `(.L_x_60) ;  /* 0x00000000000c2947 */ /* 0x008ff40003800000 */
[----:B-1----:R-:W-:Y:S04]  /*3400*/  SHF.L.U32 R2, R8, 0x1f, RZ ;  /* 0x0000001f08027819 */ /* 0x002fe800000006ff */
[----:B------:R-:W1:Y:S02]  /*3410*/  SYNCS.PHASECHK.TRANS64.TRYWAIT P0, [UR6], R2 ;  /* 0x00000002ff0075a7 */ /* 0x000e640008001106 */
[----:B-1----:R-:W-:Y:S05]  /*3420*/  @!P0 BRA `(.L_x_61) ;  /* 0x0000004800448947 */ /* 0x002fea0003800000 */
.L_x_60:
[----:B------:R-:W-:Y:S01]  /*3430*/  UISETP.NE.AND UP1, UPT, UR12, 0x1, UPT ;  /* 0x000000010c00788c */ /* 0x000fe2000bf25270 */
[----:B------:R-:W-:Y:S01]  /*3440*/  PLOP3.LUT P2, PT, PT, PT, PT, 0x80, 0x8 ;  /* 0x000000000008781c */ /* 0x000fe20003f4f070 */
[----:B------:R-:W-:Y:S02]  /*3450*/  UIADD3 UR14, UPT, UPT, UR17, 0x1, URZ ;  /* 0x00000001110e7890 */ /* 0x000fe4000fffe0ff */
[----:B------:R-:W-:Y:S02]  /*3460*/  ULEA UR28, UR17, UR11, 0x9 ;  /* 0x0000000b111c7291 */ /* 0x000fe4000f8e48ff */
[----:B------:R-:W-:Y:S01]  /*3470*/  UISETP.NE.AND UP2, UPT, UR14, 0x8, UPT ;  /* 0x000000080e00788c */ /* 0x000fe2000bf45270 */
[----:B------:R-:W-:Y:S01]  /*3480*/  PLOP3.LUT P0, PT, PT, PT, UP1, 0x80, 0x8 ;  /* 0x000000000008781c */ /* 0x000fe20003f0f018 */
[----:B------:R-:W-:Y:S02]  /*3490*/  UIADD3 UR40, UPT, UPT, UR28, 0x2, URZ ;  /* 0x000000021c287890 */ /* 0x000fe4000fffe0ff */
[----:B------:R-:W-:Y:S02]  /*34a0*/  USEL UR27, URZ, 0x1, UP2 ;  /* 0x00000001ff1b7887 */ /* 0x000fe40009000000 */
[----:B------:R-:W-:Y:S02]  /*34b0*/  USEL UR14, UR14, URZ, UP2 ;  /* 0x000000ff0e0e7287 */ /* 0x000fe40009000000 */
[----:B------:R-:W-:Y:S02]  /*34c0*/  UIADD3 UR36, UPT, UPT, UR28, 0x4, URZ ;  /* 0x000000041c247890 */ /* 0x000fe4000fffe0ff */
[----:B------:R-:W-:Y:S01]  /*34d0*/  @UP1 ULEA UR26, UR14, UR5, 0x3 ;  /* 0x000000050e1a1291 */ /* 0x000fe2000f8e18ff */
[----:B------:R-:W-:Y:S01]  /*34e0*/  LOP3.LUT R8, R8, UR27, RZ, 0x3c, !PT ;  /* 0x0000001b08087c12 */ /* 0x000fe2000f8e3cff */
[----:B------:R-:W-:Y:S02]  /*34f0*/  UIADD3 UR32, UPT, UPT, UR28, 0x6, URZ ;  /* 0x000000061c207890 */ /* 0x000fe4000fffe0ff */
[----:B------:R-:W-:Y:S01]  /*3500*/  UIADD3 UR6, UPT, UPT, UR6, 0x40, URZ ;  /* 0x0000004006067890 */ /* 0x000fe2000fffe0ff */
[----:B-1----:R-:W-:Y:S01]  /*3510*/  @P0 SHF.L.U32 R0, R8, 0x1f, RZ ;  /* 0x0000001f08000819 */ /* 0x002fe200000006ff */
[----:B------:R-:W-:Y:S01]  /*3520*/  UIADD3 UR12, UPT, UPT, UR12, -0x1, URZ ;  /* 0xffffffff0c0c7890 */ /* 0x000fe2000fffe0ff */
[----:B------:R-:W-:Y:S02]  /*3530*/  UMOV UR29, 0x40004040 ;  /* 0x40004040001d7882 */ /* 0x000fe40000000000 */
[----:B------:R2:W3:Y:S01]  /*3540*/  @P0 SYNCS.PHASECHK.TRANS64.TRYWAIT P2, [UR26], R0 ;  /* 0x00000000ff0005a7 */ /* 0x0004e2000804111a */
[----:B------:R-:W-:Y:S01]  /*3550*/  ULEA UR26, UR17, UR10, 0xa ;  /* 0x0000000a111a7291 */ /* 0x000fe2000f8e50ff */
[----:B------:R-:W-:Y:S01]  /*3560*/  UMOV UR27, 0x40004040 ;  /* 0x40004040001b7882 */ /* 0x000fe20000000000 */
[----:B------:R-:W-:Y:S02]  /*3570*/  UMOV UR41, 0x40004040 ;  /* 0x4000404000297882 */ /* 0x000fe40000000000 */
[----:B------:R-:W-:Y:S02]  /*3580*/  UIADD3 UR38, UPT, UPT, UR26, 0x2, URZ ;  /* 0x000000021a267890 */ /* 0x000fe4000fffe0ff */
[----:B------:R-:W-:Y:S02]  /*3590*/  UIADD3 UR34, UPT, UPT, UR26, 0x4, URZ ;  /* 0x000000041a227890 */ /* 0x000fe4000fffe0ff */
[----:B------:R-:W-:Y:S01]  /*35a0*/  UIADD3 UR30, UPT, UPT, UR26, 0x6, URZ ;  /* 0x000000061a1e7890 */ /* 0x000fe2000fffe0ff */
[----:B------:R2:W-:Y:S01]  /*35b0*/  UTCHMMA gdesc[UR26], gdesc[UR28], tmem[UR8], tmem[UR24], idesc[UR25], UP4 ;  /* 0x00ff181c1a0075ea */ /* 0x0005e2000a000008 */
[----:B------:R-:W-:Y:S01]  /*35c0*/  UPLOP3.LUT UP4, UPT, UPT, UPT, UPT, 0x80, 0x8 ;  /* 0x000000000008789c */ /* 0x000fe20003f8f070 */
[----:B------:R-:W-:Y:S01]  /*35d0*/  UMOV UR39, 0x40004040 ;  /* 0x4000404000277882 */ /* 0x000fe20000000000 */
[----:B------:R-:W-:Y:S01]  /*35e0*/  UMOV UR37, 0x40004040 ;  /* 0x4000404000257882 */ /* 0x000fe20000000000 */
[----:B------:R2:W-:Y:S01]  /*35f0*/  UTCHMMA gdesc[UR38], gdesc[UR40], tmem[UR8], tmem[UR22], idesc[UR23], UPT ;  /* 0x00ff1628260075ea */ /* 0x0005e2000b800008 */
[----:B------:R-:W-:Y:S01]  /*3600*/  UMOV UR35, 0x40004040 ;  /* 0x4000404000237882 */ /* 0x000fe20000000000 */
[----:B------:R-:W-:Y:S01]  /*3610*/  UMOV UR33, 0x40004040 ;  /* 0x4000404000217882 */ /* 0x000fe20000000000 */
[----:B------:R-:W-:Y:S01]  /*3620*/  UMOV UR31, 0x40004040 ;  /* 0x40004040001f7882 */ /* 0x000fe20000000000 */
[----:B------:R2:W-:Y:S01]  /*3630*/  UTCHMMA gdesc[UR34], gdesc[UR36], tmem[UR8], tmem[UR20], idesc[UR21], UPT ;  /* 0x00ff1424220075ea */ /* 0x0005e2000b800008 */
[----:B------:R2:W-:Y:S01]  /*3640*/  UTCHMMA gdesc[UR30], gdesc[UR32], tmem[UR8], tmem[UR18], idesc[UR19], UPT ;  /* 0x00ff12201e0075ea */ /* 0x0005e2000b800008 */
[----:B------:R2:W-:Y:S01]  /*3650*/  UTCBAR [UR6], URZ ;  /* 0x000000ff060073e9 */ /* 0x0005e200080000ff */
[----:B------:R-:W-:Y:S01]  /*3660*/  UMOV UR17, UR14 ;  /* 0x0000000e00117c82 */ /* 0x000fe20008000000 */
[----:B------:R-:W-:Y:S05]  /*3670*/  BRA.U UP0, `(.L_x_62) ;  /* 0xfffffffd00507547 */ /* 0x000fea000b83ffff */
.L_x_59:
[----:B------:R-:W-:Y:S01]  /*3680*/  UIADD3 UR15, UPT, UPT, UR15, 0x1, URZ ;  /* 0x000000010f0f7890 */ /* 0x000fe2000fffe0ff */
[C---:B------:R-:W-:Y:S01]  /*3690*/  ISETP.NE.AND P0, PT, R10.reuse, 0x2, PT ;  /* 0x000000020a00780c */ /* 0x040fe20003f05270 */
[----:B------:R-:W-:Y:S02]  /*36a0*/  UIADD3 UR7, UPT, UPT, UR7, 0xe0, URZ ;  /* 0x000000e007077890 */ /* 0x000fe4000fffe0ff */
[----:B------:R-:W-:Y:S01]  /*36b0*/  UISETP.NE.AND UP0, UPT, UR15, 0x4, UPT ;  /* 0x000000040f00788c */ /* 0x000fe2000bf05270 */
[----:B-12---:R-:W-:Y:S02]  /*36c0*/  SEL R0, RZ, 0x1, P0 ;  /* 0x00000001ff007807 */ /* 0x006fe40000000000 */
[----:B------:R-:W-:Y:S01]  /*36d0*/  SEL R10, R10, RZ, P0 ;  /* 0x000000ff0a0a7207 */ /* 0x000fe20000000000 */
[----:B------:R-:W-:Y:S01]  /*36e0*/  USEL UR6, URZ, 0x1, UP0 ;  /* 0x00000001ff067887 */ /* 0x000fe20008000000 */
[----:B------:R-:W-:Y:S01]  /*36f0*/  LOP3.LUT R9, R9, R0, RZ, 0x3c, !PT ;  /* 0x0000000009097212 */ /* 0x000fe200078e3cff */
[----:B------:R-:W-:Y:S01]  /*3700*/  USEL UR15, UR15, URZ, UP0 ;  /* 0x000000ff0f0f7287 */ /* 0x000fe20008000000 */
[----:B------:R1:W-:Y:S03]  /*3710*/  UTCBAR [UR7], URZ ;  /* 0x000000ff070073e9 */ /* 0x0003e600080000ff */
[----:B------:R-:W-:Y:S01]  /*3720*/  LOP3.LUT R11, R11, UR6, RZ, 0x3c, !PT ;  /* 0x000000060b0b7c12 */ /* 0x000fe2000f8e3cff */
[----:B------:R-:W-:Y:S07]  /*3730*/  @P1 BRA `(.L_x_63) ;  /* 0xfffffff800a01947 */ /* 0x000fee000383ffff */
[----:B------:R-:W2:Y:S01]  /*3740*/  S2UR UR4, SR_CgaCtaId ;  /* 0x00000000000479c3 */ /* 0x000ea20000008800 */
[----:B------:R-:W-:Y:S01]  /*3750*/  ELECT P0, URZ, PT ;  /* 0x0000000000ff782f */ /* 0x000fe20003800000 */
[----:B------:R-:W-:Y:S01]  /*3760*/  IMAD.MOV.U32 R0, RZ, RZ, 0x1 ;  /* 0x00000001ff007424 */ /* 0x000fe200078e00ff */
[----:B------:R-:W-:Y:S01]  /*3770*/  UIADD3 UR5, UPT, UPT, UR5, 0x100, URZ ;  /* 0x0000010005057890 */ /* 0x000fe2000fffe0ff */
[----:B------:R-:W-:Y:S01]  /*3780*/  SHF.L.U32 R2, R11, 0x1f, RZ ;  /* 0x0000001f0b027819 */ /* 0x000fe200000006ff */
[----:B------:R-:W-:-:S03]  /*3790*/  UMOV UR6, 0x40 ;  /* 0x0000004000067882 */ /* 0x000fc60000000000 */
[----:B------:R-:W-:Y:S01]  /*37a0*/  UVIRTCOUNT.DEALLOC.SMPOOL 0x80 ;  /* 0x000000800000784c */ /* 0x000fe20000000000 */
[----:B--2---:R-:W-:Y:S02]  /*37b0*/  ULEA UR4, UR4, UR6, 0x18 ;  /* 0x0000000604047291 */ /* 0x004fe4000f8ec0ff */
[----:B------:R-:W-:-:S07]  /*37c0*/  ULEA UR6, UR15, UR5, 0x3 ;  /* 0x000000050f067291 */ /* 0x000fce000f8e18ff */
[----:B------:R2:W-:Y:S02]  /*37d0*/  @P0 STS.U8 [UR4+0x1c], R0 ;  /* 0x00001c00ff000988 */ /* 0x0005e40008000004 */
[----:B------:R-:W4:Y:S02]  /*37e0*/  SYNCS.PHASECHK.TRANS64.TRYWAIT P0, [UR6], R2 ;  /* 0x00000002ff0075a7 */ /* 0x000f240008001106 */
[----:B--2-4-:R-:W-:Y:S05]  /*37f0*/  @!P0 BRA `(.L_x_64) ;  /* 0x0000004400688947 */ /* 0x014fea0003800000 */
.L_x_147:
[----:B-1----:R-:W-:-:S04]  /*3800*/  UIADD3 UR7, UPT, UPT, UR15, 0x1, URZ ;  /* 0x000000010f077890 */ /* 0x002fc8000fffe0ff */
[----:B------:R-:W-:-:S04]  /*3810*/  UISETP.NE.AND UP0, UPT, UR7, 0x4, UPT ;  /* 0x000000040700788c */ /* 0x000fc8000bf05270 */
[----:B------:R-:W-:Y:S02]  /*3820*/  USEL UR8, URZ, 0x1, UP0 ;  /* 0x00000001ff087887 */ /* 0x000fe40008000000 */
[----:B------:R-:W-:-:S04]  /*3830*/  USEL UR7, UR7, URZ, UP0 ;  /* 0x000000ff07077287 */ /* 0x000fc80008000000 */
[----:B------:R-:W-:Y:S01]  /*3840*/  ULEA UR6, UR7, UR5, 0x3 ;  /* 0x0000000507067291 */ /* 0x000fe2000f8e18ff */
[----:B--2---:R-:W-:-:S04]  /*3850*/  LOP3.LUT R2, R11, UR8, RZ, 0x3c, !PT ;  /* 0x000000080b027c12 */ /* 0x004fc8000f8e3cff */
[----:B------:R-:W-:-:S04]  /*3860*/  SHF.L.U32 R3, R2, 0x1f, RZ ;  /* 0x0000001f02037819 */ /* 0x000fc800000006ff */
[----:B------:R-:W1:Y:S02]  /*3870*/  SYNCS.PHASECHK.TRANS64.TRYWAIT P0, [UR6], R3 ;  /* 0x00000003ff0075a7 */ /* 0x000e640008001106 */
[----:B-1----:R-:W-:Y:S05]  /*3880*/  @!P0 BRA `(.L_x_65) ;  /* 0x00000044005c8947 */ /* 0x002fea0003800000 */
.L_x_149:
        /* <DEDUP_REMOVED lines=9> */
.L_x_151:
[----:B------:R-:W-:-:S04]  /*3920*/  UIADD3 UR7, UPT, UPT, UR7, 0x1, URZ ;  /* 0x0000000107077890 */ /* 0x000fc8000fffe0ff */
[----:B------:R-:W-:-:S04]  /*3930*/  UISETP.NE.AND UP0, UPT, UR7, 0x4, UPT ;  /* 0x000000040700788c */ /* 0x000fc8000bf05270 */
[----:B------:R-:W-:Y:S02]  /*3940*/  USEL UR6, URZ, 0x1, UP0 ;  /* 0x00000001ff067887 */ /* 0x000fe40008000000 */
[----:B------:R-:W-:-:S04]  /*3950*/  USEL UR7, UR7, URZ, UP0 ;  /* 0x000000ff07077287 */ /* 0x000fc80008000000 */
[----:B------:R-:W-:Y:S01]  /*3960*/  ULEA UR7, UR7, UR5, 0x3 ;  /* 0x0000000507077291 */ /* 0x000fe2000f8e18ff */
[----:B------:R-:W-:-:S04]  /*3970*/  LOP3.LUT R2, R2, UR6, RZ, 0x3c, !PT ;  /* 0x0000000602027c12 */ /* 0x000fc8000f8e3cff */
[----:B------:R-:W-:-:S04]  /*3980*/  SHF.L.U32 R2, R2, 0x1f, RZ ;  /* 0x0000001f02027819 */ /* 0x000fc800000006ff */
[----:B------:R-:W2:Y:S02]  /*3990*/  SYNCS.PHASECHK.TRANS64.TRYWAIT P0, [UR7], R2 ;  /* 0x00000002ff0075a7 */ /* 0x000ea40008001107 */
[----:B--2---:R-:W-:Y:S05]  /*39a0*/  @!P0 BRA `(.L_x_67) ;  /* 0x0000004400448947 */ /* 0x004fea0003800000 */
.L_x_153:
[----:B------:R-:W-:Y:S01]  /*39b0*/  NOP ;  /* 0x0000000000007918 */ /* 0x000fe20000000000 */
[----:B-1----:R-:W1:Y:S01]  /*39c0*/  LDS R0, [UR4+0x14] ;  /* 0x00001404ff007984 */ /* 0x002e620008000800 */
[----:B------:R-:W-:Y:S01]  /*39d0*/  ULOP3.LUT UR6, UR16, 0xffff, URZ, 0xc0, !UPT ;  /* 0x0000ffff10067892 */ /* 0x000fe2000f8ec0ff */
[----:B------:R-:W-:Y:S01]  /*39e0*/  UMOV UR8, 0xffff ;  /* 0x0000ffff00087882 */ /* 0x000fe20000000000 */
[----:B------:R-:W-:Y:S02]  /*39f0*/  UMOV UR5, 0x1 ;  /* 0x0000000100057882 */ /* 0x000fe40000000000 */
[----:B------:R-:W-:-:S04]  /*3a00*/  USHF.R.U32.HI UR6, URZ, 0x5, UR6 ;  /* 0x00000005ff067899 */ /* 0x000fc80008011606 */
[----:B------:R-:W-:Y:S02]  /*3a10*/  USHF.L.U32 UR8, UR8, UR6, URZ ;  /* 0x0000000608087299 */ /* 0x000fe400080006ff */
[----:B------:R-:W-:-:S04]  /*3a20*/  USHF.L.U32 UR5, UR5, UR6, URZ ;  /* 0x0000000605057299 */ /* 0x000fc800080006ff */
[----:B-1----:R-:W-:-:S04]  /*3a30*/  LOP3.LUT R0, R0, UR8, RZ, 0xc0, !PT ;  /* 0x0000000800007c12 */ /* 0x002fc8000f8ec0ff */
[----:B------:R-:W-:-:S13]  /*3a40*/  ISETP.NE.AND P0, PT, R0, UR8, PT ;  /* 0x0000000800007c0c */ /* 0x000fda000bf05270 */
[----:B------:R-:W-:Y:S05]  /*3a50*/  @P0 BRA `(.L_x_68) ;  /* 0x0000000000580947 */ /* 0x000fea0003800000 */
[----:B------:R-:W1:Y:S02]  /*3a60*/  LDS R0, [UR4+0x18] ;  /* 0x00001804ff007984 */ /* 0x000e640008000800 */
[----:B-1----:R-:W-:-:S04]  /*3a70*/  LOP3.LUT R0, R0, UR5, RZ, 0xc0, !PT ;  /* 0x0000000500007c12 */ /* 0x002fc8000f8ec0ff */
[----:B------:R-:W-:-:S13]  /*3a80*/  ISETP.NE.AND P0, PT, R0, UR5, PT ;  /* 0x0000000500007c0c */ /* 0x000fda000bf05270 */
[----:B------:R-:W-:Y:S05]  /*3a90*/  @P0 BRA `(.L_x_69) ;  /* 0x00000000003c0947 */ /* 0x000fea0003800000 */
[----:B------:R-:W1:Y:S01]  /*3aa0*/  S2R R2, SR_LANEID ;  /* 0x0000000000027919 */ /* 0x000e620000000000 */
[----:B------:R-:W-:Y:S01]  /*3ab0*/  ULOP3.LUT UR8, URZ, UR8, URZ, 0x33, !UPT ;  /* 0x00000008ff087292 */ /* 0x000fe2000f8e33ff */
[----:B------:R-:W-:Y:S02]  /*3ac0*/  VOTEU.ANY UR7, UPT, PT ;  /* 0x0000000000077886 */ /* 0x000fe400038e0100 */
[----:B------:R-:W-:-:S03]  /*3ad0*/  UFLO.U32 UR7, UR7 ;  /* 0x00000007000772bd */ /* 0x000fc600080e0000 */
[----:B------:R-:W-:-:S04]  /*3ae0*/  IMAD.U32 R0, RZ, RZ, UR8 ;  /* 0x00000008ff007e24 */ /* 0x000fc8000f8e00ff */
[----:B------:R2:W4:Y:S02]  /*3af0*/  REDUX UR6, R0 ;  /* 0x00000000000673c4 */ /* 0x0005240000000000 */
[----:B------:R1:W-:Y:S02]  /*3b00*/  UTCATOMSWS.AND URZ, UR8 ;  /* 0x0000000800ff79e3 */ /* 0x0003e40008000000 */
[----:B-1----:R-:W-:Y:S02]  /*3b10*/  ISETP.EQ.U32.AND P0, PT, R2, UR7, PT ;  /* 0x0000000702007c0c */ /* 0x002fe4000bf02070 */
[----:B--2---:R-:W-:Y:S02]  /*3b20*/  LOP3.LUT R0, RZ, UR5, RZ, 0x33, !PT ;  /* 0x00000005ff007c12 */ /* 0x004fe4000f8e33ff */
[----:B----4-:R-:W-:Y:S02]  /*3b30*/  MOV R2, UR6 ;  /* 0x0000000600027c02 */ /* 0x010fe40008000f00 */
[----:B------:R-:W1:Y:S07]  /*3b40*/  REDUX UR5, R0 ;  /* 0x00000000000573c4 */ /* 0x000e6e0000000000 */
[----:B------:R2:W-:Y:S01]  /*3b50*/  @P0 ATOMS.AND RZ, [UR4+0x14], R2 ;  /* 0x00001402ffff098c */ /* 0x0005e2000a800004 */
[----:B-1----:R-:W-:-:S05]  /*3b60*/  IMAD.U32 R0, RZ, RZ, UR5 ;  /* 0x00000005ff007e24 */ /* 0x002fca000f8e00ff */
[----:B------:R2:W-:Y:S01]  /*3b70*/  @P0 ATOMS.AND RZ, [UR4+0x18], R0 ;  /* 0x00001800ffff098c */ /* 0x0005e2000a800004 */
[----:B------:R-:W-:Y:S05]  /*3b80*/  BRA `(.L_x_70) ;  /* 0x0000000000147947 */ /* 0x000fea0003800000 */
.L_x_69:
[----:B------:R-:W-:Y:S02]  /*3b90*/  MOV R2, 0x3bb0 ;  /* 0x00003bb000027802 */ /* 0x000fe40000000f00 */
[----:B---3-5:R-:W-:Y:S05]  /*3ba0*/  CALL.REL.NOINC `($__internal_0_$__cuda_sm10x_tcgen05_guardrail_trap_col_being_dealloced_not_returned_by_alloc) ;  /* 0x0000004400b87944 */ /* 0x028fea0003c00000 */
[----:B------:R-:W-:Y:S05]  /*3bb0*/  BRA `(.L_x_70) ;  /* 0x0000000000087947 */ /* 0x000fea0003800000 */
.L_x_68:
[----:B------:R-:W-:Y:S02]  /*3bc0*/  MOV R2, 0x3be0 ;  /* 0x00003be000027802 */ /* 0x000fe40000000f00 */
[----:B---3-5:R-:W-:Y:S05]  /*3bd0*/  CALL.REL.NOINC `($__internal_2_$__cuda_sm10x_tcgen05_guardrail_trap_unallocated_columns_being_dealloced) ;  /* 0x0000004400c47944 */ /* 0x028fea0003c00000 */
.L_x_70:
[----:B------:R-:W-:Y:S01]  /*3be0*/  NOP ;  /* 0x0000000000007918 */ /* 0x000fe20000000000 */
[----:B------:R-:W-:Y:S05]  /*3bf0*/  EXIT ;  /* 0x000000000000794d */ /* 0x000fea0003800000 */
.L_x_52:
[----:B------:R-:W-:-:S09]  /*3c00*/  UISETP.NE.OR UP2, UPT, UR8, 0x3, !UP2 ;  /* 0x000000030800788c */ /* 0x000fd2000d745670 */
[----:B------:R-:W-:Y:S05]  /*3c10*/  BRA.U UP2, `(.L_x_71) ;  /* 0x0000000d02b07547 */ /* 0x000fea000b800000 */
[----:B------:R-:W1:Y:S01]  /*3c20*/  LDC R0, c[0x0][0xb30] ;  /* 0x0002cc00ff007b82 */ /* 0x000e620000000800 */
[----:B------:R-:W2:Y:S01]  /*3c30*/  LDCU.64 UR8, c[0x0][0x888] ;  /* 0x00011100ff0877ac */ /* 0x000ea20008000a00 */
[----:B------:R-:W-:Y:S02]  /*3c40*/  HFMA2 R27, -RZ, RZ, 0, 0 ;  /* 0x00000000ff1b7431 */ /* 0x000fe400000001ff */
[----:B------:R-:W-:Y:S01]  /*3c50*/  IMAD.MOV.U32 R29, RZ, RZ, 0x1 ;  /* 0x00000001ff1d7424 */ /* 0x000fe200078e00ff */
[----:B------:R-:W-:Y:S01]  /*3c60*/  MOV R25, 0x2000 ;  /* 0x0000200000197802 */ /* 0x000fe20000000f00 */
[----:B------:R-:W4:Y:S01]  /*3c70*/  LDCU.64 UR4, c[0x0][0x890] ;  /* 0x00011200ff0477ac */ /* 0x000f220008000a00 */
[----:B------:R-:W-:Y:S01]  /*3c80*/  IMAD.MOV.U32 R28, RZ, RZ, RZ ;  /* 0x000000ffff1c7224 */ /* 0x000fe200078e00ff */
[----:B------:R-:W3:Y:S01]  /*3c90*/  LDC R24, c[0x0][0x370] ;  /* 0x0000dc00ff187b82 */ /* 0x000ee20000000800 */
[----:B------:R-:W-:Y:S01]  /*3ca0*/  UMOV UR7, 0x400 ;  /* 0x0000040000077882 */ /* 0x000fe20000000000 */
[----:B------:R-:W-:-:S02]  /*3cb0*/  UPLOP3.LUT UP1, UPT, UPT, UPT, UPT, 0x40, 0x4 ;  /* 0x000000000004789c */ /* 0x000fc40003f2e870 */
[----:B------:R-:W-:Y:S01]  /*3cc0*/  ULEA UR7, UR37, UR7, 0x18 ;  /* 0x0000000725077291 */ /* 0x000fe2000f8ec0ff */
[----:B------:R-:W-:-:S03]  /*3cd0*/  UMOV UR13, URZ ;  /* 0x000000ff000d7c82 */ /* 0x000fc60008000000 */
[----:B------:R-:W3:Y:S01]  /*3ce0*/  LDC R3, c[0x0][0xb0c] ;  /* 0x0002c300ff037b82 */ /* 0x000ee20000000800 */
[----:B--2---:R-:W-:Y:S02]  /*3cf0*/  UISETP.NE.U32.AND UP3, UPT, UR8, URZ, UPT ;  /* 0x000000ff0800728c */ /* 0x004fe4000bf65070 */
[----:B----4-:R-:W-:-:S05]  /*3d00*/  UISETP.NE.U32.AND UP4, UPT, UR4, URZ, UPT ;  /* 0x000000ff0400728c */ /* 0x010fca000bf85070 */
[----:B------:R-:W2:Y:S01]  /*3d10*/  LDC R18, c[0x0][0xb20] ;  /* 0x0002c800ff127b82 */ /* 0x000ea20000000800 */
[----:B-1----:R-:W-:Y:S01]  /*3d20*/  ISETP.NE.AND P1, PT, R0, 0x1, PT ;  /* 0x000000010000780c */ /* 0x002fe20003f25270 */
[----:B------:R-:W-:Y:S02]  /*3d30*/  UISETP.NE.AND.EX UP3, UPT, UR9, URZ, UPT, UP3 ;  /* 0x000000ff0900728c */ /* 0x000fe4000bf65330 */
[----:B------:R-:W-:-:S04]  /*3d40*/  UISETP.NE.AND.EX UP4, UPT, UR5, URZ, UPT, UP4 ;  /* 0x000000ff0500728c */ /* 0x000fc8000bf85340 */
[----:B------:R-:W1:Y:S08]  /*3d50*/  LDC.64 R30, c[0x0][0x348] ;  /* 0x0000d200ff1e7b82 */ /* 0x000e700000000a00 */
[----:B------:R-:W4:Y:S08]  /*3d60*/  LDC.64 R16, c[0x0][0xb10] ;  /* 0x0002c400ff107b82 */ /* 0x000f300000000a00 */
[----:B------:R-:W1:Y:S08]  /*3d70*/  LDC.64 R6, c[0x0][0xb18] ;  /* 0x0002c600ff067b82 */ /* 0x000e700000000a00 */
[----:B------:R-:W1:Y:S08]  /*3d80*/  LDC.64 R4, c[0x0][0xb28] ;  /* 0x0002ca00ff047b82 */ /* 0x000e700000000a00 */
[----:B--23--:R-:W1:Y:S02]  /*3d90*/  LDC R19, c[0x0][0x374] ;  /* 0x0000dd00ff137b82 */ /* 0x00ce640000000800 */
.L_x_80:
[C---:B------:R-:W-:Y:S02]  /*3da0*/  LEA R0, R28.reuse, UR7, 0x3 ;  /* 0x000000071c007c11 */ /* 0x040fe4000f8e18ff */
[----:B------:R-:W-:Y:S02]  /*3db0*/  SHF.L.U32 R2, R27, 0x1f, RZ ;  /* 0x0000001f1b027819 */ /* 0x000fe400000006ff */
[----:B------:R-:W-:Y:S02]  /*3dc0*/  LEA R20, R28, UR7, 0x4 ;  /* 0x000000071c147c11 */ /* 0x000fe4000f8e20ff */
[----:B--2---:R-:W2:Y:S02]  /*3dd0*/  SYNCS.PHASECHK.TRANS64.TRYWAIT P0, [R0+URZ+0xc0], R2 ;  /* 0x0000c002000075a7 */ /* 0x004ea400080011ff */
[----:B--2---:R-:W-:Y:S05]  /*3de0*/  @!P0 BRA `(.L_x_72) ;  /* 0x00000040004c8947 */ /* 0x004fea0003800000 */
.L_x_154:
[----:B------:R-:W-:Y:S01]  /*3df0*/  ISETP.GE.AND P0, PT, R40, 0x1, PT ;  /* 0x000000012800780c */ /* 0x000fe20003f06270 */
[----:B------:R-:W3:Y:S01]  /*3e00*/  LDS.128 R20, [R20+0x150] ;  /* 0x0001500014147984 */ /* 0x000ee20000000c00 */
[----:B--2---:R-:W-:Y:S01]  /*3e10*/  VIADD R0, R0, 0xd0 ;  /* 0x000000d000007836 */ /* 0x004fe20000000000 */
[----:B------:R-:W-:Y:S01]  /*3e20*/  @!PT LDS RZ, [RZ] ;  /* 0x00000000fffff984 */ /* 0x000fe20000000800 */
[----:B------:R-:W-:Y:S01]  /*3e30*/  @!PT LDS RZ, [RZ] ;  /* 0x00000000fffff984 */ /* 0x000fe20000000800 */
[----:B------:R-:W-:Y:S01]  /*3e40*/  @!PT LDS RZ, [RZ] ;  /* 0x00000000fffff984 */ /* 0x000fe20000000800 */
[----:B------:R-:W-:Y:S01]  /*3e50*/  @!PT LDS RZ, [RZ] ;  /* 0x00000000fffff984 */ /* 0x000fe20000000800 */
[----:B------:R2:W-:Y:S06]  /*3e60*/  MEMBAR.ALL.CTA ;  /* 0x0000000000007992 */ /* 0x0005ec0000008000 */
[----:B--2---:R-:W2:Y:S01]  /*3e70*/  FENCE.VIEW.ASYNC.S ;  /* 0x00000000000073c6 */ /* 0x004ea20000000000 */
[----:B------:R-:W-:Y:S04]  /*3e80*/  PRMT R0, RZ, 0x654, R0 ;  /* 0x00000654ff007816 */ /* 0x000fe80000000000 */
[----:B--2---:R2:W-:Y:S01]  /*3e90*/  SYNCS.ARRIVE.TRANS64.RED.A1T0 RZ, [R0+URZ], RZ ;  /* 0x000000ff00ff79a7 */ /* 0x0045e200081004ff */
[----:B---3--:R-:W-:Y:S11]  /*3ea0*/  LOP3.LUT P3, RZ, R22, 0x1, RZ, 0xc0, !PT ;  /* 0x0000000116ff7812 */ /* 0x008ff6000786c0ff */
[----:B------:R-:W-:Y:S02]  /*3eb0*/  @!UPT UIADD3 URZ, UPT, UPT, URZ, URZ, URZ ;  /* 0x000000fffffff290 */ /* 0x000fe4000fffe0ff */
[----:B------:R-:W-:Y:S02]  /*3ec0*/  @P3 MOV R11, R20 ;  /* 0x00000014000b3202 */ /* 0x000fe40000000f00 */
[----:B------:R-:W-:Y:S01]  /*3ed0*/  @P3 LOP3.LUT R10, R21, 0xffff, RZ, 0xc0, !PT ;  /* 0x0000ffff150a3812 */ /* 0x000fe200078ec0ff */
[----:B--2---:R-:W-:Y:S06]  /*3ee0*/  @!P0 BRA `(.L_x_73) ;  /* 0x0000000000a48947 */ /* 0x004fec0003800000 */
[-C--:B-1----:R-:W-:Y:S01]  /*3ef0*/  IMAD.HI.U32 R0, R19, R7.reuse, RZ ;  /* 0x0000000713007227 */ /* 0x082fe200078e00ff */
[----:B------:R-:W-:Y:S02]  /*3f00*/  ISETP.NE.AND P0, PT, R6, 0x1, PT ;  /* 0x000000010600780c */ /* 0x000fe40003f05270 */
[----:B------:R-:W-:Y:S01]  /*3f10*/  ISETP.NE.AND P2, PT, R40, 0x1, PT ;  /* 0x000000012800780c */ /* 0x000fe20003f45270 */
[----:B----4-:R-:W-:Y:S01]  /*3f20*/  IMAD.HI.U32 R9, R24, R16, RZ ;  /* 0x0000001018097227 */ /* 0x010fe200078e00ff */
[----:B------:R-:W-:Y:S02]  /*3f30*/  SHF.R.U32.HI R0, RZ, R18, R0 ;  /* 0x00000012ff007219 */ /* 0x000fe40000011600 */
[----:B------:R-:W-:Y:S01]  /*3f40*/  ISETP.NE.AND P4, PT, R3, 0x1, PT ;  /* 0x000000010300780c */ /* 0x000fe20003f85270 */
[----:B------:R-:W-:Y:S01]  /*3f50*/  IMAD.HI.U32 R13, R10, R7, RZ ;  /* 0x000000070a0d7227 */ /* 0x000fe200078e00ff */
[----:B------:R-:W-:Y:S02]  /*3f60*/  SHF.R.U32.HI R9, RZ, R17, R9 ;  /* 0x00000011ff097219 */ /* 0x000fe40000011609 */
[----:B------:R-:W-:Y:S01]  /*3f70*/  SEL R0, R19, R0, !P0 ;  /* 0x0000000013007207 */ /* 0x000fe20004000000 */
[----:B------:R-:W-:Y:S01]  /*3f80*/  IMAD.HI.U32 R12, R11, R16, RZ ;  /* 0x000000100b0c7227 */ /* 0x000fe200078e00ff */
[----:B------:R-:W-:Y:S03]  /*3f90*/  SEL R9, R24, R9, !P4 ;  /* 0x0000000918097207 */ /* 0x000fe60006000000 */
[-C--:B------:R-:W-:Y:S01]  /*3fa0*/  IMAD.HI.U32 R8, R0, R4.reuse, RZ ;  /* 0x0000000400087227 */ /* 0x080fe200078e00ff */
[----:B------:R-:W-:Y:S03]  /*3fb0*/  SHF.R.U32.HI R12, RZ, R17, R12 ;  /* 0x00000011ff0c7219 */ /* 0x000fe6000001160c */
[----:B------:R-:W-:Y:S01]  /*3fc0*/  IMAD.HI.U32 R2, R9, R4, RZ ;  /* 0x0000000409027227 */ /* 0x000fe200078e00ff */
[-C--:B------:R-:W-:Y:S02]  /*3fd0*/  @P2 SHF.R.U32.HI R0, RZ, R5.reuse, R8 ;  /* 0x00000005ff002219 */ /* 0x080fe40000011608 */
[----:B------:R-:W-:Y:S02]  /*3fe0*/  SHF.R.U32.HI R8, RZ, R18, R13 ;  /* 0x00000012ff087219 */ /* 0x000fe4000001160d */
[----:B------:R-:W-:Y:S01]  /*3ff0*/  @P2 SHF.R.U32.HI R9, RZ, R5, R2 ;  /* 0x00000005ff092219 */ /* 0x000fe20000011602 */
[----:B------:R-:W-:Y:S01]  /*4000*/  IMAD R0, R40, R0, RZ ;  /* 0x0000000028007224 */ /* 0x000fe200078e02ff */
[----:B------:R-:W-:Y:S02]  /*4010*/  SEL R8, R10, R8, !P0 ;  /* 0x000000080a087207 */ /* 0x000fe40004000000 */
[----:B------:R-:W-:Y:S01]  /*4020*/  SEL R2, R11, R12, !P4 ;  /* 0x0000000c0b027207 */ /* 0x000fe20006000000 */
[----:B------:R-:W-:Y:S01]  /*4030*/  IMAD R12, R40, R9, RZ ;  /* 0x00000009280c7224 */ /* 0x000fe200078e02ff */
[C---:B------:R-:W-:Y:S01]  /*4040*/  ISETP.GE.AND P0, PT, R8.reuse, R0, PT ;  /* 0x000000000800720c */ /* 0x040fe20003f06270 */
[----:B------:R-:W-:Y:S03]  /*4050*/  IMAD.HI.U32 R0, R8, R4, RZ ;  /* 0x0000000408007227 */ /* 0x000fe600078e00ff */
[----:B------:R-:W-:Y:S02]  /*4060*/  ISETP.GE.OR P0, PT, R2, R12, P0 ;  /* 0x0000000c0200720c */ /* 0x000fe40000706670 */
[-C--:B------:R-:W-:Y:S04]  /*4070*/  SHF.R.U32.HI R0, RZ, R5.reuse, R0 ;  /* 0x00000005ff007219 */ /* 0x080fe80000011600 */
[----:B------:R-:W-:Y:S05]  /*4080*/  SEL R13, R8, R0, !P2 ;  /* 0x00000000080d7207 */ /* 0x000fea0005000000 */
[----:B------:R-:W-:Y:S02]  /*4090*/  IMAD.MOV R12, RZ, RZ, -R13 ;  /* 0x000000ffff0c7224 */ /* 0x000fe400078e0a0d */
[----:B------:R-:W-:Y:S04]  /*40a0*/  @!P0 IMAD.HI.U32 R0, R2, R4, RZ ;  /* 0x0000000402008227 */ /* 0x000fe800078e00ff */
[----:B------:R-:W-:Y:S01]  /*40b0*/  IMAD R12, R40, R12, R8 ;  /* 0x0000000c280c7224 */ /* 0x000fe200078e0208 */
[----:B------:R-:W-:Y:S04]  /*40c0*/  @!P0 SHF.R.U32.HI R0, RZ, R5, R0 ;  /* 0x00000005ff008219 */ /* 0x000fe80000011600 */
[----:B------:R-:W-:Y:S04]  /*40d0*/  @!P0 SEL R0, R2, R0, !P2 ;  /* 0x0000000002008207 */ /* 0x000fe80005000000 */
[----:B------:R-:W-:Y:S01]  /*40e0*/  @!P0 IADD3 R13, PT, PT, R13, -R0, RZ ;  /* 0x800000000d0d8210 */ /* 0x000fe20007ffe0ff */
[----:B------:R-:W-:Y:S01]  /*40f0*/  @!P0 IMAD R0, R9, R12, R0 ;  /* 0x0000000c09008224 */ /* 0x000fe200078e0200 */
[----:B------:R-:W-:Y:S01]  /*4100*/  IADD3 R9, PT, PT, -R8, RZ, RZ ;  /* 0x000000ff08097210 */ /* 0x000fe20007ffe1ff */
[--C-:B------:R-:W-:Y:S02]  /*4110*/  IMAD.MOV R12, RZ, RZ, -R2.reuse ;  /* 0x000000ffff0c7224 */ /* 0x100fe400078e0a02 */
[----:B------:R-:W-:Y:S02]  /*4120*/  @!P0 IMAD R8, R13, R40, R2 ;  /* 0x000000280d088224 */ /* 0x000fe400078e0202 */
[----:B------:R-:W-:Y:S02]  /*4130*/  @!P0 IMAD.MOV.U32 R2, RZ, RZ, R0 ;  /* 0x000000ffff028224 */ /* 0x000fe400078e0000 */
[----:B------:R-:W-:Y:S02]  /*4140*/  IMAD R11, R3, R12, R11 ;  /* 0x0000000c030b7224 */ /* 0x000fe400078e020b */
[----:B------:R-:W-:Y:S02]  /*4150*/  IMAD R10, R6, R9, R10 ;  /* 0x00000009060a7224 */ /* 0x000fe400078e020a */
[----:B------:R-:W-:Y:S02]  /*4160*/  IMAD R11, R2, R3, R11 ;  /* 0x00000003020b7224 */ /* 0x000fe400078e020b */
[----:B------:R-:W-:Y:S02]  /*4170*/  IMAD R10, R8, R6, R10 ;  /* 0x00000006080a7224 */ /* 0x000fe400078e020a */
.L_x_73:
[----:B------:R-:W-:Y:S05]  /*4180*/  BRA.U UP1, `(.L_x_74) ;  /* 0x0000000101107547 */ /* 0x000fea000b800000 */
[----:B------:R-:W-:Y:S04]  /*4190*/  MOV R2, UR6 ;  /* 0x0000000600027c02 */ /* 0x000fe80008000f00 */
[----:B------:R-:W-:Y:S04]  /*41a0*/  SHF.L.U32 R2, R2, 0x1f, RZ ;  /* 0x0000001f02027819 */ /* 0x000fe800000006ff */
[----:B------:R-:W2:Y:S02]  /*41b0*/  SYNCS.PHASECHK.TRANS64.TRYWAIT P0, [UR7+0xb8], R2 ;  /* 0x0000b802ff0075a7 */ /* 0x000ea40008001107 */
[----:B--2---:R-:W-:Y:S05]  /*41c0*/  @!P0 BRA `(.L_x_75) ;  /* 0x0000003c00688947 */ /* 0x004fea0003800000 */
.L_x_74:
[----:B------:R-:W-:Y:S02]  /*41d0*/  R2UR UR11, R15 ;  /* 0x000000000f0b72ca */ /* 0x000fe400000e0000 */
[----:B------:R-:W-:Y:S02]  /*41e0*/  R2UR UR10, R14 ;  /* 0x000000000e0a72ca */ /* 0x000fe400000e0000 */
[----:B------:R-:W-:Y:S04]  /*41f0*/  ISETP.NE.U32.AND P2, PT, RZ, UR4, PT ;  /* 0x00000004ff007c0c */ /* 0x000fe8000bf45070 */
[----:B------:R-:W-:Y:S05]  /*4200*/  ISETP.NE.AND.EX P2, PT, RZ, UR5, PT, P2 ;  /* 0x00000005ff007c0c */ /* 0x000fea000bf45320 */
[----:B------:R-:W-:Y:S02]  /*4210*/  USHF.L.U32 UR11, UR11, 0x7, URZ ;  /* 0x000000070b0b7899 */ /* 0x000fe400080006ff */
[----:B------:R-:W-:Y:S01]  /*4220*/  USHF.L.U32 UR10, UR10, 0x6, URZ ;  /* 0x000000060a0a7899 */ /* 0x000fe200080006ff */
[----:B------:R-:W-:Y:S11]  /*4230*/  BRA.U !UP4, `(.L_x_76) ;  /* 0x000000010c347547 */ /* 0x000ff6000b800000 */
[----:B------:R-:W-:Y:S01]  /*4240*/  UPLOP3.LUT UP0, UPT, UPT, UPT, UP3, 0x80, 0x8 ;  /* 0x000000000008789c */ /* 0x000fe20003f0f030 */
[----:B--2---:R-:W-:Y:S02]  /*4250*/  HFMA2 R0, -RZ, RZ, 0, 5.9604644775390625e-08 ;  /* 0x00000001ff007431 */ /* 0x004fe400000001ff */
[----:B------:R-:W-:Y:S03]  /*4260*/  IMAD.MOV.U32 R88, RZ, RZ, 0x1 ;  /* 0x00000001ff587424 */ /* 0x000fe600078e00ff */
[----:B------:R-:W-:Y:S05]  /*4270*/  PLOP3.LUT P0, PT, PT, PT, UP0, 0x80, 0x8 ;  /* 0x000000000008781c */ /* 0x000fea0003f0f008 */
[----:B------:R-:W2:Y:S01]  /*4280*/  @UP0 LDCU.64 UR14, c[0x0][0x888] ;  /* 0x00011100ff0e07ac */ /* 0x000ea20008000a00 */
[----:B------:R-:W-:Y:S07]  /*4290*/  @UP0 UIMAD UR8, UR36, UR4, URZ ;  /* 0x00000004240802a4 */ /* 0x000fee000f8e02ff */
[----:B------:R-:W-:Y:S01]  /*42a0*/  @!P0 PRMT R88, R0, 0x7610, R88 ;  /* 0x0000761000588816 */ /* 0x000fe20000000058 */
[----:B--2---:R-:W-:Y:S03]  /*42b0*/  @UP0 UIMAD.WIDE UR14, UR8, 0x4, UR14 ;  /* 0x00000004080e08a5 */ /* 0x004fe6000f8e020e */
[----:B------:R-:W2:Y:S03]  /*42c0*/  @!UP0 LDCU UR8, c[0x0][0x880] ;  /* 0x00011000ff0887ac */ /* 0x000ea60008000800 */
[----:B------:R-:W-:Y:S01]  /*42d0*/  IMAD.U32 R8, RZ, RZ, UR14 ;  /* 0x0000000eff087e24 */ /* 0x000fe2000f8e00ff */
[----:B------:R-:W-:Y:S05]  /*42e0*/  MOV R9, UR15 ;  /* 0x0000000f00097c02 */ /* 0x000fea0008000f00 */
[----:B-----5:R3:W5:Y:S02]  /*42f0*/  @P0 LDG.E R49, desc[UR46][R8.64] ;  /* 0x0000002e08310981 */ /* 0x020764000c1e1900 */
[----:B--23--:R-:W-:Y:S07]  /*4300*/  @!P0 IMAD.U32 R49, RZ, RZ, UR8 ;  /* 0x00000008ff318e24 */ /* 0x00cfee000f8e00ff */
.L_x_76:
[----:B-----5:R-:W-:Y:S01]  /*4310*/  @!P2 FSETP.EQ.AND P0, PT, R49, RZ, PT ;  /* 0x000000ff3100a20b */ /* 0x020fe20003f02000 */
[----:B------:R-:W-:Y:S01]  /*4320*/  @!UPT UIADD3 URZ, UPT, UPT, URZ, URZ, URZ ;  /* 0x000000fffffff290 */ /* 0x000fe2000fffe0ff */
[----:B------:R-:W-:Y:S11]  /*4330*/  @!P2 BRA `(.L_x_77) ;  /* 0x000000000014a947 */ /* 0x000ff60003800000 */
[----:B------:R-:W-:Y:S02]  /*4340*/  LOP3.LUT P2, RZ, R88, 0xff, RZ, 0xc0, !PT ;  /* 0x000000ff58ff7812 */ /* 0x000fe4000784c0ff */
[----:B------:R-:W-:Y:S04]  /*4350*/  PLOP3.LUT P0, PT, PT, PT, UP0, 0x80, 0x8 ;  /* 0x000000000008781c */ /* 0x000fe80003f0f008 */
[----:B------:R-:W-:Y:S07]  /*4360*/  PLOP3.LUT P0, PT, P0, PT, PT, 0x8, 0x80 ;  /* 0x000000000080781c */ /* 0x000fee000070e170 */
[----:B------:R-:W-:Y:S11]  /*4370*/  @P2 FSETP.EQ.AND P0, PT, R49, RZ, PT ;  /* 0x000000ff3100220b */ /* 0x000ff60003f02000 */
[----:B------:R-:W-:Y:S02]  /*4380*/  @!UPT UIADD3 URZ, UPT, UPT, URZ, URZ, URZ ;  /* 0x000000fffffff290 */ /* 0x000fe4000fffe0ff */
.L_x_77:
[----:B------:R-:W-:Y:S01]  /*4390*/  ULEA UR15, UR13, UR7, 0x3 ;  /* 0x000000070d0f7291 */ /* 0x000fe2000f8e18ff */
[----:B------:R-:W-:Y:S02]  /*43a0*/  SHF.L.U32 R9, R29, 0x1f, RZ ;  /* 0x0000001f1d097819 */ /* 0x000fe400000006ff */
[----:B------:R-:W-:Y:S04]  /*43b0*/  ELECT P4, URZ, PT ;  /* 0x0000000000ff782f */ /* 0x000fe80003880000 */
[----:B------:R-:W-:Y:S02]  /*43c0*/  PLOP3.LUT P4, PT, P0, P4, PT, 0xf2, 0x2f ;  /* 0x00000000002f781c */ /* 0x000fe40000789e72 */
[----:B------:R-:W3:Y:S11]  /*43d0*/  SYNCS.PHASECHK.TRANS64.TRYWAIT P2, [UR15+0x98], R9 ;  /* 0x00009809ff0075a7 */ /* 0x000ef6000804110f */
[----:B-1----:R-:W-:Y:S05]  /*43e0*/  @!P4 IADD3 R8, P0, PT, R30, 0x580, RZ ;  /* 0x000005801e08c810 */ /* 0x002fea0007f1e0ff */
[----:B--2---:R-:W-:Y:S01]  /*43f0*/  @!P4 IMAD.X R2, RZ, RZ, R31, P0 ;  /* 0x000000ffff02c224 */ /* 0x004fe200000e061f */
[----:B---3--:R-:W-:Y:S07]  /*4400*/  @!P2 BRA `(.L_x_78) ;  /* 0x0000003800f0a947 */ /* 0x008fee0003800000 */
.L_x_157:
[----:B------:R-:W2:Y:S01]  /*4410*/  LDC.64 R12, c[0x0][0xb18] ;  /* 0x0002c600ff0c7b82 */ /* 0x000ea20000000a00 */
[----:B------:R-:W-:Y:S01]  /*4420*/  @!P4 R2UR UR8, R2 ;  /* 0x000000000208c2ca */ /* 0x000fe200000e0000 */
[----:B------:R-:W-:Y:S01]  /*4430*/  VOTEU.ALL UP2, P4 ;  /* 0x0000000000ff7886 */ /* 0x000fe20002040000 */
[----:B------:R-:W-:Y:S01]  /*4440*/  @!P4 R2UR UR9, R8 ;  /* 0x000000000809c2ca */ /* 0x000fe200000e0000 */
[----:B------:R-:W-:Y:S01]  /*4450*/  VOTEU.ALL UP1, P4 ;  /* 0x0000000000ff7886 */ /* 0x000fe20002020000 */
[----:B-1----:R-:W-:Y:S03]  /*4460*/  @!P4 IMAD.MOV.U32 R0, RZ, RZ, 0x2000 ;  /* 0x00002000ff00c424 */ /* 0x002fe600078e00ff */
[----:B------:R-:W1:Y:S01]  /*4470*/  @!P1 LDC R2, c[0x0][0xb0c] ;  /* 0x0002c300ff029b82 */ /* 0x000e620000000800 */
[----:B------:R-:W-:Y:S01]  /*4480*/  UMOV UR20, 0x0 ;  /* 0x0000000000147882 */ /* 0x000fe20000000000 */
[----:B------:R-:W-:Y:S01]  /*4490*/  UMOV UR21, 0x10000000 ;  /* 0x1000000000157882 */ /* 0x000fe20000000000 */
[----:B------:R-:W-:Y:S01]  /*44a0*/  UMOV UR12, UR36 ;  /* 0x00000024000c7c82 */ /* 0x000fe20008000000 */
[----:B------:R-:W-:Y:S01]  /*44b0*/  UIADD3 UR14, UPT, UPT, UR13, 0x1, URZ ;  /* 0x000000010d0e7890 */ /* 0x000fe2000fffe0ff */
[----:B------:R-:W-:Y:S01]  /*44c0*/  @P3 SHF.R.U32.HI R26, RZ, 0x10, R21 ;  /* 0x00000010ff1a3819 */ /* 0x000fe20000011615 */
[----:B------:R-:W-:Y:S02]  /*44d0*/  VIADD R28, R28, 0x1 ;  /* 0x000000011c1c7836 */ /* 0x000fe40000000000 */
[----:B------:R-:W-:Y:S01]  /*44e0*/  IMAD.U32 R9, RZ, RZ, UR8 ;  /* 0x00000008ff097e24 */ /* 0x000fe2000f8e00ff */
[----:B------:R-:W-:Y:S01]  /*44f0*/  @!UP2 ULEA UR8, UR13, UR7, 0xd ;  /* 0x000000070d08a291 */ /* 0x000fe2000f8e68ff */
[----:B------:R-:W-:Y:S01]  /*4500*/  IMAD.U32 R8, RZ, RZ, UR9 ;  /* 0x00000009ff087e24 */ /* 0x000fe2000f8e00ff */
[----:B------:R-:W-:Y:S02]  /*4510*/  UIADD3 UR9, UPT, UPT, UR15, 0x80, URZ ;  /* 0x000000800f097890 */ /* 0x000fe4000fffe0ff */
[----:B------:R-:W-:Y:S01]  /*4520*/  @!P4 R2UR UR19, R9 ;  /* 0x000000000913c2ca */ /* 0x000fe200000e0000 */
[----:B------:R-:W-:Y:S01]  /*4530*/  @!UP2 UIADD3 UR8, UPT, UPT, UR8, 0x200, URZ ;  /* 0x000002000808a890 */ /* 0x000fe2000fffe0ff */
[----:B------:R-:W-:Y:S01]  /*4540*/  @!P4 R2UR UR18, R8 ;  /* 0x000000000812c2ca */ /* 0x000fe200000e0000 */
[----:B------:R-:W-:Y:S01]  /*4550*/  UISETP.NE.AND UP5, UPT, UR14, 0x3, UPT ;  /* 0x000000030e00788c */ /* 0x000fe2000bfa5270 */
[----:B------:R-:W3:Y:S01]  /*4560*/  LDC.64 R8, c[0x0][0xb10] ;  /* 0x0002c400ff087b82 */ /* 0x000ee20000000a00 */
[----:B------:R-:W-:Y:S02]  /*4570*/  UPRMT UR16, UR37, 0x654, UR9 ;  /* 0x0000065425107896 */ /* 0x000fe40008000009 */
[----:B------:R-:W-:Y:S02]  /*4580*/  USEL UR17, URZ, 0x1, UP5 ;  /* 0x00000001ff117887 */ /* 0x000fe4000a800000 */
[----:B------:R-:W-:Y:S04]  /*4590*/  USEL UR14, UR14, URZ, UP5 ;  /* 0x000000ff0e0e7287 */ /* 0x000fe8000a800000 */
[----:B------:R-:W-:Y:S01]  /*45a0*/  ULEA UR13, UR14, UR7, 0x3 ;  /* 0x000000070e0d7291 */ /* 0x000fe2000f8e18ff */
[----:B------:R-:W-:Y:S01]  /*45b0*/  LOP3.LUT R29, R29, UR17, RZ, 0x3c, !PT ;  /* 0x000000111d1d7c12 */ /* 0x000fe2000f8e3cff */
[----:B------:R1:W-:Y:S01]  /*45c0*/  @!UP1 UTMALDG.3D [UR8], [UR18], desc[UR20] ;  /* 0x00001408120095b4 */ /* 0x0003e20008011000 */
[----:B------:R5:W-:Y:S02]  /*45d0*/  @!P4 SYNCS.ARRIVE.TRANS64.RED.A0TR RZ, [UR15+0x80], R0 ;  /* 0x00008000ffffc9a7 */ /* 0x000be4000830040f */
[----:B------:R-:W-:Y:S01]  /*45e0*/  SHF.L.U32 R14, R29, 0x1f, RZ ;  /* 0x0000001f1d0e7819 */ /* 0x000fe200000006ff */
[C---:B---3--:R-:W-:Y:S01]  /*45f0*/  @!P1 IMAD.HI.U32 R8, R11.reuse, R8, RZ ;  /* 0x000000080b089227 */ /* 0x048fe200078e00ff */
[----:B--2---:R-:W-:Y:S02]  /*4600*/  @!P1 ISETP.NE.AND P0, PT, R12, 0x1, PT ;  /* 0x000000010c00980c */ /* 0x004fe40003f05270 */
[----:B-1----:R-:W-:Y:S01]  /*4610*/  @!P1 ISETP.NE.AND P2, PT, R2, 0x1, PT ;  /* 0x000000010200980c */ /* 0x002fe20003f45270 */
[----:B------:R-:W-:Y:S01]  /*4620*/  SYNCS.ARRIVE.TRANS64.RED.A1T0 RZ, [UR16], RZ ;  /* 0x000000ffffff79a7 */ /* 0x000fe20008100410 */
[C---:B------:R-:W-:Y:S01]  /*4630*/  @!P1 IMAD.HI.U32 R13, R10.reuse, R13, RZ ;  /* 0x0000000d0a0d9227 */ /* 0x040fe200078e00ff */
[----:B------:R-:W-:Y:S04]  /*4640*/  @!P1 SHF.R.U32.HI R8, RZ, R9, R8 ;  /* 0x00000009ff089219 */ /* 0x000fe80000011608 */
[----:B------:R-:W-:Y:S01]  /*4650*/  @!P1 SEL R8, R11, R8, !P2 ;  /* 0x000000080b089207 */ /* 0x000fe20005000000 */
[----:B------:R-:W1:Y:S01]  /*4660*/  SYNCS.PHASECHK.TRANS64.TRYWAIT P5, [UR13+0x98], R14 ;  /* 0x0000980eff0075a7 */ /* 0x000e6200080a110d */
[----:B-----5:R-:W2:Y:S02]  /*4670*/  @!P1 LDC R0, c[0x0][0xb20] ;  /* 0x0002c800ff009b82 */ /* 0x020ea40000000800 */
[----:B--2---:R-:W-:Y:S04]  /*4680*/  @!P1 SHF.R.U32.HI R0, RZ, R0, R13 ;  /* 0x00000000ff009219 */ /* 0x004fe8000001160d */
[----:B------:R-:W-:Y:S05]  /*4690*/  @!P1 SEL R9, R10, R0, !P0 ;  /* 0x000000000a099207 */ /* 0x000fea0004000000 */
[----:B------:R-:W-:Y:S02]  /*46a0*/  @!P1 IMAD.IADD R0, R9, 0x1, -R8 ;  /* 0x0000000109009824 */ /* 0x000fe400078e0a08 */
[----:B------:R-:W-:Y:S02]  /*46b0*/  @!P1 IMAD.IADD R8, R8, 0x1, -R9 ;  /* 0x0000000108089824 */ /* 0x000fe400078e0a09 */
[----:B------:R-:W-:Y:S02]  /*46c0*/  @!P1 IMAD R11, R0, R2, R11 ;  /* 0x00000002000b9224 */ /* 0x000fe400078e020b */
[----:B------:R-:W-:Y:S01]  /*46d0*/  @!P1 IMAD R10, R8, R12, R10 ;  /* 0x0000000c080a9224 */ /* 0x000fe200078e020a */
[----:B-1----:R-:W-:Y:S06]  /*46e0*/  @!P5 BRA `(.L_x_79) ;  /* 0x000000380050d947 */ /* 0x002fec0003800000 */
.L_x_159:
[----:B------:R-:W-:Y:S01]  /*46f0*/  @!P4 IADD3 R2, P0, PT, R30, 0x580, RZ ;  /* 0x000005801e02c810 */ /* 0x000fe20007f1e0ff */
[----:B------:R-:W-:Y:S01]  /*4700*/  UMOV UR18, 0x0 ;  /* 0x0000000000127882 */ /* 0x000fe20000000000 */
[----:B------:R-:W-:Y:S01]  /*4710*/  UMOV UR19, 0x10000000 ;  /* 0x1000000000137882 */ /* 0x000fe20000000000 */
[----:B------:R-:W-:Y:S01]  /*4720*/  VOTEU.ALL UP1, P4 ;  /* 0x0000000000ff7886 */ /* 0x000fe20002020000 */
[----:B------:R-:W-:Y:S01]  /*4730*/  @!P4 R2UR UR9, R2 ;  /* 0x000000000209c2ca */ /* 0x000fe200000e0000 */
[----:B-1----:R-:W-:Y:S01]  /*4740*/  @!P4 IMAD.X R0, RZ, RZ, R31, P0 ;  /* 0x000000ffff00c224 */ /* 0x002fe200000e061f */
[----:B------:R-:W-:Y:S01]  /*4750*/  UMOV UR12, UR36 ;  /* 0x00000024000c7c82 */ /* 0x000fe20008000000 */
[----:B------:R-:W-:Y:S01]  /*4760*/  @P3 R2UR UR36, R26 ;  /* 0x000000001a2432ca */ /* 0x000fe200000e0000 */
[----:B------:R-:W-:Y:S01]  /*4770*/  @!UP1 ULEA UR15, UR14, UR7, 0xd ;  /* 0x000000070e0f9291 */ /* 0x000fe2000f8e68ff */
[----:B------:R-:W-:Y:S01]  /*4780*/  ISETP.NE.AND P0, PT, R28, 0x2, PT ;  /* 0x000000021c00780c */ /* 0x000fe20003f05270 */
[----:B------:R-:W-:Y:S01]  /*4790*/  @!UP1 UIADD3 UR10, UPT, UPT, UR10, 0x20, URZ ;  /* 0x000000200a0a9890 */ /* 0x000fe2000fffe0ff */
[----:B------:R-:W-:Y:S01]  /*47a0*/  @!P4 R2UR UR8, R0 ;  /* 0x000000000008c2ca */ /* 0x000fe200000e0000 */
[----:B------:R-:W-:Y:S01]  /*47b0*/  IMAD.IADD R14, R10, 0x1, R86 ;  /* 0x000000010a0e7824 */ /* 0x000fe200078e0256 */
[----:B------:R-:W-:Y:S01]  /*47c0*/  SEL R0, RZ, 0x1, P0 ;  /* 0x00000001ff007807 */ /* 0x000fe20000000000 */
[----:B------:R-:W-:Y:S01]  /*47d0*/  IMAD.IADD R15, R11, 0x1, R87 ;  /* 0x000000010b0f7824 */ /* 0x000fe200078e0257 */
[----:B------:R-:W-:Y:S02]  /*47e0*/  SEL R28, R28, RZ, P0 ;  /* 0x000000ff1c1c7207 */ /* 0x000fe40000000000 */
[----:B------:R-:W-:Y:S01]  /*47f0*/  IMAD.U32 R8, RZ, RZ, UR9 ;  /* 0x00000009ff087e24 */ /* 0x000fe2000f8e00ff */
[----:B------:R-:W-:Y:S01]  /*4800*/  UIADD3 UR9, UPT, UPT, UR13, 0x80, URZ ;  /* 0x000000800d097890 */ /* 0x000fe2000fffe0ff */
[----:B------:R-:W-:Y:S03]  /*4810*/  LOP3.LUT R27, R27, R0, RZ, 0x3c, !PT ;  /* 0x000000001b1b7212 */ /* 0x000fe600078e3cff */
[----:B------:R-:W-:Y:S02]  /*4820*/  @!P4 R2UR UR16, R8 ;  /* 0x000000000810c2ca */ /* 0x000fe400000e0000 */
[----:B------:R-:W-:Y:S01]  /*4830*/  IMAD.U32 R9, RZ, RZ, UR8 ;  /* 0x00000008ff097e24 */ /* 0x000fe2000f8e00ff */
[----:B------:R-:W-:Y:S01]  /*4840*/  @!UP1 UIADD3 UR8, UPT, UPT, UR15, 0x200, URZ ;  /* 0x000002000f089890 */ /* 0x000fe2000fffe0ff */
[----:B------:R-:W-:Y:S01]  /*4850*/  VOTEU.ALL UP1, P4 ;  /* 0x0000000000ff7886 */ /* 0x000fe20002020000 */
[----:B------:R-:W-:Y:S02]  /*4860*/  UPRMT UR15, UR37, 0x654, UR9 ;  /* 0x00000654250f7896 */ /* 0x000fe40008000009 */
[----:B------:R-:W-:Y:S11]  /*4870*/  @!P4 R2UR UR17, R9 ;  /* 0x000000000911c2ca */ /* 0x000ff600000e0000 */
[----:B------:R-:W-:Y:S02]  /*4880*/  @!UPT UIADD3 URZ, UPT, UPT, URZ, URZ, URZ ;  /* 0x000000fffffff290 */ /* 0x000fe4000fffe0ff */
[----:B------:R2:W-:Y:S01]  /*4890*/  @!UP1 UTMALDG.3D [UR8], [UR16], desc[UR18] ;  /* 0x00001208100095b4 */ /* 0x0005e20008011000 */
[----:B------:R2:W-:Y:S01]  /*48a0*/  @!P4 SYNCS.ARRIVE.TRANS64.RED.A0TR RZ, [UR13+0x80], R25 ;  /* 0x00008019ffffc9a7 */ /* 0x0005e2000830040d */
[----:B------:R-:W-:Y:S04]  /*48b0*/  UIADD3 UR13, UPT, UPT, UR14, 0x1, URZ ;  /* 0x000000010e0d7890 */ /* 0x000fe8000fffe0ff */
[----:B------:R-:W-:Y:S04]  /*48c0*/  UISETP.NE.AND UP1, UPT, UR13, 0x3, UPT ;  /* 0x000000030d00788c */ /* 0x000fe8000bf25270 */
[----:B------:R-:W-:Y:S02]  /*48d0*/  USEL UR14, URZ, 0x1, UP1 ;  /* 0x00000001ff0e7887 */ /* 0x000fe40008800000 */
[----:B------:R-:W-:Y:S02]  /*48e0*/  USEL UR13, UR13, URZ, UP1 ;  /* 0x000000ff0d0d7287 */ /* 0x000fe40008800000 */
[----:B------:R-:W-:Y:S02]  /*48f0*/  UPLOP3.LUT UP1, UPT, UPT, UPT, UPT, 0x80, 0x8 ;  /* 0x000000000008789c */ /* 0x000fe40003f2f070 */
[----:B------:R-:W-:Y:S01]  /*4900*/  LOP3.LUT R29, R29, UR14, RZ, 0x3c, !PT ;  /* 0x0000000e1d1d7c12 */ /* 0x000fe2000f8e3cff */
[----:B------:R-:W-:Y:S01]  /*4910*/  SYNCS.ARRIVE.TRANS64.RED.A1T0 RZ, [UR15], RZ ;  /* 0x000000ffffff79a7 */ /* 0x000fe2000810040f */
[----:B------:R-:W-:Y:S07]  /*4920*/  @P3 BRA `(.L_x_80) ;  /* 0xfffffff4001c3947 */ /* 0x000fee000383ffff */
[----:B------:R-:W-:Y:S01]  /*4930*/  UIADD3 UR7, UPT, UPT, UR7, 0x98, URZ ;  /* 0x0000009807077890 */ /* 0x000fe2000fffe0ff */
[----:B------:R-:W-:-:S03]  /*4940*/  SHF.L.U32 R2, R29, 0x1f, RZ ;  /* 0x0000001f1d027819 */ /* 0x000fc600000006ff */
[----:B------:R-:W-:-:S09]  /*4950*/  ULEA UR4, UR13, UR7, 0x3 ;  /* 0x000000070d047291 */ /* 0x000fd2000f8e18ff */
[----:B------:R-:W1:Y:S02]  /*4960*/  SYNCS.PHASECHK.TRANS64.TRYWAIT P0, [UR4], R2 ;  /* 0x00000002ff0075a7 */ /* 0x000e640008001104 */
[----:B-1----:R-:W-:Y:S05]  /*4970*/  @!P0 BRA `(.L_x_81) ;  /* 0x0000003400c48947 */ /* 0x002fea0003800000 */
.L_x_161:
        /* <DEDUP_REMOVED lines=9> */
.L_x_163:
[----:B------:R-:W-:-:S04]  /*4a10*/  UIADD3 UR5, UPT, UPT, UR5, 0x1, URZ ;  /* 0x0000000105057890 */ /* 0x000fc8000fffe0ff */
[----:B------:R-:W-:-:S04]  /*4a20*/  UISETP.NE.AND UP0, UPT, UR5, 0x3, UPT ;  /* 0x000000030500788c */ /* 0x000fc8000bf05270 */
[----:B------:R-:W-:Y:S02]  /*4a30*/  USEL UR4, URZ, 0x1, UP0 ;  /* 0x00000001ff047887 */ /* 0x000fe40008000000 */
[----:B------:R-:W-:-:S04]  /*4a40*/  USEL UR5, UR5, URZ, UP0 ;  /* 0x000000ff05057287 */ /* 0x000fc80008000000 */
[----:B------:R-:W-:Y:S01]  /*4a50*/  ULEA UR5, UR5, UR7, 0x3 ;  /* 0x0000000705057291 */ /* 0x000fe2000f8e18ff */
[----:B-1----:R-:W-:-:S04]  /*4a60*/  LOP3.LUT R2, R29, UR4, RZ, 0x3c, !PT ;  /* 0x000000041d027c12 */ /* 0x002fc8000f8e3cff */
[----:B------:R-:W-:Y:S01]  /*4a70*/  SHF.L.U32 R2, R2, 0x1f, RZ ;  /* 0x0000001f02027819 */ /* 0x000fe200000006ff */
[----:B------:R-:W-:-:S07]  /*4a80*/  IMAD.U32 R0, RZ, RZ, UR5 ;  /* 0x00000005ff007e24 */ /* 0x000fce000f8e00ff */
.L_x_83:
[----:B-1----:R1:W3:Y:S02]  /*4a90*/  SYNCS.PHASECHK.TRANS64.TRYWAIT P0, [R0+URZ], R2 ;  /* 0x00000002000075a7 */ /* 0x0022e400080011ff */
[----:B---3--:R-:W-:Y:S05]  /*4aa0*/  @!P0 NANOSLEEP.SYNCS 0x989680 ;  /* 0x009896800000895d */ /* 0x008fea0003900000 */
[----:B------:R-:W3:Y:S02]  /*4ab0*/  @!P0 SYNCS.PHASECHK.TRANS64 P0, [R0+URZ], R2 ;  /* 0x00000002000085a7 */ /* 0x000ee400080010ff */
[----:B--23--:R-:W-:Y:S05]  /*4ac0*/  @P0 EXIT ;  /* 0x000000000000094d */ /* 0x00cfea0003800000 */
[----:B------:R-:W-:Y:S05]  /*4ad0*/  BRA `(.L_x_83) ;  /* 0xfffffffc00ec7947 */ /* 0x000fea000383ffff */
.L_x_71:
[----:B------:R-:W-:-:S06]  /*4ae0*/  UISETP.GE.AND UP1, UPT, UR8, 0x4, UPT ;  /* 0x000000040800788c */ /* 0x000fcc000bf26270 */
[----:B------:R-:W-:-:S13]  /*4af0*/  PLOP3.LUT P0, PT, PT, PT, UP1, 0x80, 0x8 ;  /* 0x000000000008781c */ /* 0x000fda0003f0f018 */
[----:B------:R-:W-:Y:S05]  /*4b00*/  @!P0 EXIT ;  /* 0x000000000000894d */ /* 0x000fea0003800000 */
[----:B------:R-:W-:Y:S01]  /*4b10*/  BAR.SYNC.DEFER_BLOCKING 0x6, 0xa0 ;  /* 0x0182800000007b1d */ /* 0x000fe20000010000 */
[C---:B------:R-:W-:Y:S01]  /*4b20*/  IMAD.SHL.U32 R2, R93.reuse, 0x20, RZ ;  /* 0x000000205d027824 */ /* 0x040fe200078e00ff */
[C---:B------:R-:W-:Y:S01]  /*4b30*/  LOP3.LUT R94, R93.reuse, 0x2, RZ, 0xc0, !PT ;  /* 0x000000025d5e7812 */ /* 0x040fe200078ec0ff */
[C---:B------:R-:W-:Y:S01]  /*4b40*/  IMAD.SHL.U32 R99, R93.reuse, 0x4, RZ ;  /* 0x000000045d637824 */ /* 0x040fe200078e00ff */
[C---:B------:R-:W-:Y:S01]  /*4b50*/  LOP3.LUT R100, R93.reuse, 0x60, RZ, 0xc0, !PT ;  /* 0x000000605d647812 */ /* 0x040fe200078ec0ff */
[C---:B------:R-:W-:Y:S01]  /*4b60*/  IMAD.U32 R46, R93.reuse, 0x10000, RZ ;  /* 0x000100005d2e7824 */ /* 0x040fe200078e00ff */
[----:B------:R-:W-:Y:S02]  /*4b70*/  UMOV UR48, 0x400 ;  /* 0x0000040000307882 */ /* 0x000fe40000000000 */
[----:B------:R-:W1:Y:S01]  /*4b80*/  LDC R91, c[0x0][0x370] ;  /* 0x0000dc00ff5b7b82 */ /* 0x000e620000000800 */
[----:B------:R-:W-:Y:S01]  /*4b90*/  ULEA UR48, UR37, UR48, 0x18 ;  /* 0x0000003025307291 */ /* 0x000fe2000f8ec0ff */
[----:B------:R-:W-:Y:S01]  /*4ba0*/  LOP3.LUT R3, R2, 0xc0, RZ, 0xc0, !PT ;  /* 0x000000c002037812 */ /* 0x000fe200078ec0ff */
[----:B------:R-:W-:Y:S01]  /*4bb0*/  IMAD.MOV.U32 R45, RZ, RZ, RZ ;  /* 0x000000ffff2d7224 */ /* 0x000fe200078e00ff */
[----:B------:R-:W-:Y:S01]  /*4bc0*/  LOP3.LUT R93, R93, 0x4, RZ, 0xc0, !PT ;  /* 0x000000045d5d7812 */ /* 0x000fe200078ec0ff */
[----:B------:R-:W-:Y:S01]  /*4bd0*/  UIADD3 UR52, UPT, UPT, UR48, 0x200, URZ ;  /* 0x0000020030347890 */ /* 0x000fe2000fffe0ff */
[----:B------:R-:W-:-:S02]  /*4be0*/  LOP3.LUT R99, R3, 0x18, R99, 0xf8, !PT ;  /* 0x0000001803637812 */ /* 0x000fc400078ef863 */
[----:B------:R-:W-:Y:S01]  /*4bf0*/  CS2R R96, SRZ ;  /* 0x0000000000607805 */ /* 0x000fe2000001ff00 */
[----:B------:R-:W2:Y:S01]  /*4c00*/  LDC R42, c[0x0][0xb0c] ;  /* 0x0002c300ff2a7b82 */ /* 0x000ea20000000800 */
[----:B------:R-:W-:Y:S01]  /*4c10*/  LOP3.LUT R46, R46, 0x600000, RZ, 0xc0, !PT ;  /* 0x006000002e2e7812 */ /* 0x000fe200078ec0ff */
[----:B------:R-:W-:Y:S01]  /*4c20*/  IMAD.MOV.U32 R103, RZ, RZ, RZ ;  /* 0x000000ffff677224 */ /* 0x000fe200078e00ff */
[----:B------:R-:W-:Y:S01]  /*4c30*/  IADD3 R98, PT, PT, -R93, 0x2, RZ ;  /* 0x000000025d627810 */ /* 0x000fe20007ffe1ff */
[----:B------:R-:W-:Y:S01]  /*4c40*/  IMAD.MOV R94, RZ, RZ, -R94 ;  /* 0x000000ffff5e7224 */ /* 0x000fe200078e0a5e */
[----:B------:R-:W-:Y:S01]  /*4c50*/  LOP3.LUT R99, R99, 0xf20, R2, 0xf8, !PT ;  /* 0x00000f2063637812 */ /* 0x000fe200078ef802 */
[----:B------:R-:W-:Y:S01]  /*4c60*/  IMAD.MOV R93, RZ, RZ, -R93 ;  /* 0x000000ffff5d7224 */ /* 0x000fe200078e0a5d */
[----:B------:R-:W4:Y:S01]  /*4c70*/  LDCU.64 UR54, c[0x0][0x348] ;  /* 0x00006900ff3677ac */ /* 0x000f220008000a00 */
[----:B------:R-:W1:Y:S01]  /*4c80*/  LDC R89, c[0x0][0xb20] ;  /* 0x0002c800ff597b82 */ /* 0x000e620000000800 */
[----:B------:R-:W3:Y:S01]  /*4c90*/  LDS R0, [UR48+0x170] ;  /* 0x00017030ff007984 */ /* 0x000ee20008000800 */
[----:B------:R-:W-:Y:S01]  /*4ca0*/  IMAD.SHL.U32 R98, R98, 0x10, RZ ;  /* 0x0000001062627824 */ /* 0x000fe200078e00ff */
[----:B------:R-:W-:Y:S01]  /*4cb0*/  LEA R99, R99, UR52, 0x1 ;  /* 0x0000003463637c11 */ /* 0x000fe2000f8e08ff */
[----:B------:R-:W-:Y:S01]  /*4cc0*/  UMOV UR51, 0x1 ;  /* 0x0000000100337882 */ /* 0x000fe20000000000 */
[----:B------:R-:W-:Y:S01]  /*4cd0*/  UMOV UR56, URZ ;  /* 0x000000ff00387c82 */ /* 0x000fe20008000000 */
[----:B------:R-:W1:Y:S02]  /*4ce0*/  LDCU.64 UR38, c[0x0][0x888] ;  /* 0x00011100ff2677ac */ /* 0x000e640008000a00 */
[----:B------:R-:W1:Y:S01]  /*4cf0*/  LDC R41, c[0x0][0xb30] ;  /* 0x0002cc00ff297b82 */ /* 0x000e620000000800 */
[----:B------:R-:W1:Y:S01]  /*4d00*/  LDCU.64 UR44, c[0x0][0x890] ;  /* 0x00011200ff2c77ac */ /* 0x000e620008000a00 */
[----:B------:R-:W-:Y:S01]  /*4d10*/  UMOV UR50, URZ ;  /* 0x000000ff00327c82 */ /* 0x000fe20008000000 */
[----:B------:R-:W-:-:S05]  /*4d20*/  UMOV UR49, URZ ;  /* 0x000000ff00317c82 */ /* 0x000fca0008000000 */
[----:B------:R-:W1:Y:S08]  /*4d30*/  LDC.64 R84, c[0x0][0xb10] ;  /* 0x0002c400ff547b82 */ /* 0x000e700000000a00 */
[----:B------:R-:W1:Y:S08]  /*4d40*/  LDC.64 R38, c[0x0][0xb18] ;  /* 0x0002c600ff267b82 */ /* 0x000e700000000a00 */
[----:B------:R-:W1:Y:S08]  /*4d50*/  LDC.64 R36, c[0x0][0xb28] ;  /* 0x0002ca00ff247b82 */ /* 0x000e700000000a00 */
[----:B------:R-:W1:Y:S01]  /*4d60*/  LDC.64 R82, c[0x0][0x8b0] ;  /* 0x00022c00ff527b82 */ /* 0x000e620000000a00 */
[----:B---3--:R-:W-:-:S07]  /*4d70*/  IMAD.IADD R46, R0, 0x1, R46 ;  /* 0x00000001002e7824 */ /* 0x008fce00078e022e */
[----:B------:R-:W3:Y:S08]  /*4d80*/  LDC.64 R80, c[0x0][0x8a8] ;  /* 0x00022a00ff507b82 */ /* 0x000ef00000000a00 */
[----:B--2-4-:R-:W1:Y:S02]  /*4d90*/  LDC R90, c[0x0][0x374] ;  /* 0x0000dd00ff5a7b82 */ /* 0x014e640000000800 */
.L_x_114:
[C---:B------:R-:W-:Y:S02]  /*4da0*/  LEA R0, R103.reuse, UR48, 0x3 ;  /* 0x0000003067007c11 */ /* 0x040fe4000f8e18ff */
[----:B------:R-:W-:Y:S02]  /*4db0*/  SHF.L.U32 R2, R96, 0x1f, RZ ;  /* 0x0000001f60027819 */ /* 0x000fe400000006ff */
[----:B------:R-:W-:Y:S02]  /*4dc0*/  LEA R16, R103, UR48, 0x4 ;  /* 0x0000003067107c11 */ /* 0x000fe4000f8e20ff */
[----:B------:R-:W2:Y:S02]  /*4dd0*/  SYNCS.PHASECHK.TRANS64.TRYWAIT P0, [R0+URZ+0xc0], R2 ;  /* 0x0000c002000075a7 */ /* 0x000ea400080011ff */
[----:B--2---:R-:W-:Y:S05]  /*4de0*/  @!P0 BRA `(.L_x_84) ;  /* 0x0000003000d88947 */ /* 0x004fea0003800000 */
.L_x_164:
[----:B------:R-:W4:Y:S01]  /*4df0*/  LDC.64 R10, c[0x0][0xb10] ;  /* 0x0002c400ff0a7b82 */ /* 0x000f220000000a00 */
[----:B------:R-:W3:Y:S01]  /*4e00*/  LDS.128 R16, [R16+0x150] ;  /* 0x0001500010107984 */ /* 0x000ee20000000c00 */
[----:B-1----:R-:W-:Y:S01]  /*4e10*/  ISETP.NE.AND P1, PT, R41, 0x1, PT ;  /* 0x000000012900780c */ /* 0x002fe20003f25270 */
[----:B--2---:R-:W-:Y:S01]  /*4e20*/  VIADD R0, R0, 0xd0 ;  /* 0x000000d000007836 */ /* 0x004fe20000000000 */
[----:B------:R-:W-:Y:S04]  /*4e30*/  ISETP.GE.AND P0, PT, R40, 0x1, PT ;  /* 0x000000012800780c */ /* 0x000fe80003f06270 */
[----:B------:R-:W1:Y:S01]  /*4e40*/  LDC.64 R8, c[0x0][0xb18] ;  /* 0x0002c600ff087b82 */ /* 0x000e620000000a00 */
[----:B------:R-:W-:Y:S01]  /*4e50*/  PRMT R0, RZ, 0x654, R0 ;  /* 0x00000654ff007816 */ /* 0x000fe20000000000 */
[----:B------:R-:W-:Y:S01]  /*4e60*/  @!PT LDS RZ, [RZ] ;  /* 0x00000000fffff984 */ /* 0x000fe20000000800 */
[----:B------:R-:W-:Y:S01]  /*4e70*/  @!PT LDS RZ, [RZ] ;  /* 0x00000000fffff984 */ /* 0x000fe20000000800 */
[----:B------:R-:W-:Y:S01]  /*4e80*/  @!PT LDS RZ, [RZ] ;  /* 0x00000000fffff984 */ /* 0x000fe20000000800 */
[----:B------:R-:W-:Y:S01]  /*4e90*/  @!PT LDS RZ, [RZ] ;  /* 0x00000000fffff984 */ /* 0x000fe20000000800 */
[----:B------:R2:W-:Y:S06]  /*4ea0*/  MEMBAR.ALL.CTA ;  /* 0x0000000000007992 */ /* 0x0005ec0000008000 */
[----:B--2---:R-:W2:Y:S01]  /*4eb0*/  FENCE.VIEW.ASYNC.S ;  /* 0x00000000000073c6 */ /* 0x004ea20000000000 */
[----:B------:R-:W1:Y:S08]  /*4ec0*/  @!P1 LDC R12, c[0x0][0xb20] ;  /* 0x0002c800ff0c9b82 */ /* 0x000e700000000800 */
[----:B------:R-:W1:Y:S01]  /*4ed0*/  @!P1 LDC R7, c[0x0][0xb0c] ;  /* 0x0002c300ff079b82 */ /* 0x000e620000000800 */
[----:B--2---:R2:W-:Y:S01]  /*4ee0*/  SYNCS.ARRIVE.TRANS64.RED.A1T0 RZ, [R0+URZ], RZ ;  /* 0x000000ff00ff79a7 */ /* 0x0045e200081004ff */
[----:B---3--:R-:W-:Y:S04]  /*4ef0*/  LOP3.LUT P4, RZ, R18, 0x1, RZ, 0xc0, !PT ;  /* 0x0000000112ff7812 */ /* 0x008fe8000788c0ff */
[----:B------:R-:W-:Y:S09]  /*4f00*/  P2R R101, PR, RZ, 0x10 ;  /* 0x00000010ff657803 */ /* 0x000ff20000000000 */
[----:B------:R-:W-:Y:S02]  /*4f10*/  @P4 MOV R44, R16 ;  /* 0x00000010002c4202 */ /* 0x000fe40000000f00 */
[----:B------:R-:W-:Y:S01]  /*4f20*/  @P4 LOP3.LUT R43, R17, 0xffff, RZ, 0xc0, !PT ;  /* 0x0000ffff112b4812 */ /* 0x000fe200078ec0ff */
[----:B--2-4-:R-:W-:Y:S06]  /*4f30*/  @!P0 BRA `(.L_x_85) ;  /* 0x0000000000a48947 */ /* 0x014fec0003800000 */
[----:B------:R-:W-:Y:S01]  /*4f40*/  IMAD.HI.U32 R0, R90, R39, RZ ;  /* 0x000000275a007227 */ /* 0x000fe200078e00ff */
[----:B------:R-:W-:Y:S02]  /*4f50*/  ISETP.NE.AND P0, PT, R38, 0x1, PT ;  /* 0x000000012600780c */ /* 0x000fe40003f05270 */
[----:B------:R-:W-:Y:S01]  /*4f60*/  ISETP.NE.AND P2, PT, R40, 0x1, PT ;  /* 0x000000012800780c */ /* 0x000fe20003f45270 */
[----:B------:R-:W-:Y:S01]  /*4f70*/  IMAD.HI.U32 R4, R91, R84, RZ ;  /* 0x000000545b047227 */ /* 0x000fe200078e00ff */
[----:B------:R-:W-:Y:S02]  /*4f80*/  SHF.R.U32.HI R0, RZ, R89, R0 ;  /* 0x00000059ff007219 */ /* 0x000fe40000011600 */
[----:B------:R-:W-:Y:S01]  /*4f90*/  ISETP.NE.AND P3, PT, R42, 0x1, PT ;  /* 0x000000012a00780c */ /* 0x000fe20003f65270 */
[----:B------:R-:W-:Y:S01]  /*4fa0*/  IMAD.HI.U32 R6, R43, R39, RZ ;  /* 0x000000272b067227 */ /* 0x000fe200078e00ff */
[-C--:B------:R-:W-:Y:S02]  /*4fb0*/  SHF.R.U32.HI R4, RZ, R85.reuse, R4 ;  /* 0x00000055ff047219 */ /* 0x080fe40000011604 */
[----:B------:R-:W-:Y:S01]  /*4fc0*/  SEL R0, R90, R0, !P0 ;  /* 0x000000005a007207 */ /* 0x000fe20004000000 */
[----:B------:R-:W-:Y:S01]  /*4fd0*/  IMAD.HI.U32 R5, R44, R84, RZ ;  /* 0x000000542c057227 */ /* 0x000fe200078e00ff */
[----:B------:R-:W-:Y:S03]  /*4fe0*/  SEL R4, R91, R4, !P3 ;  /* 0x000000045b047207 */ /* 0x000fe60005800000 */
[-C--:B------:R-:W-:Y:S01]  /*4ff0*/  IMAD.HI.U32 R3, R0, R36.reuse, RZ ;  /* 0x0000002400037227 */ /* 0x080fe200078e00ff */
[----:B------:R-:W-:Y:S03]  /*5000*/  SHF.R.U32.HI R5, RZ, R85, R5 ;  /* 0x00000055ff057219 */ /* 0x000fe60000011605 */
[----:B------:R-:W-:Y:S01]  /*5010*/  IMAD.HI.U32 R2, R4, R36, RZ ;  /* 0x0000002404027227 */ /* 0x000fe200078e00ff */
[----:B------:R-:W-:Y:S02]  /*5020*/  @P2 SHF.R.U32.HI R0, RZ, R37, R3 ;  /* 0x00000025ff002219 */ /* 0x000fe40000011603 */
[----:B------:R-:W-:Y:S02]  /*5030*/  SHF.R.U32.HI R3, RZ, R89, R6 ;  /* 0x00000059ff037219 */ /* 0x000fe40000011606 */
[----:B------:R-:W-:Y:S01]  /*5040*/  @P2 SHF.R.U32.HI R4, RZ, R37, R2 ;  /* 0x00000025ff042219 */ /* 0x000fe20000011602 */
[----:B------:R-:W-:Y:S01]  /*5050*/  IMAD R0, R40, R0, RZ ;  /* 0x0000000028007224 */ /* 0x000fe200078e02ff */
[----:B------:R-:W-:Y:S02]  /*5060*/  SEL R3, R43, R3, !P0 ;  /* 0x000000032b037207 */ /* 0x000fe40004000000 */
[----:B------:R-:W-:Y:S01]  /*5070*/  SEL R2, R44, R5, !P3 ;  /* 0x000000052c027207 */ /* 0x000fe20005800000 */
[----:B------:R-:W-:Y:S01]  /*5080*/  IMAD R5, R40, R4, RZ ;  /* 0x0000000428057224 */ /* 0x000fe200078e02ff */
[C---:B------:R-:W-:Y:S01]  /*5090*/  ISETP.GE.AND P0, PT, R3.reuse, R0, PT ;  /* 0x000000000300720c */ /* 0x040fe20003f06270 */
[C---:B------:R-:W-:Y:S03]  /*50a0*/  IMAD.HI.U32 R0, R3.reuse, R36, RZ ;  /* 0x0000002403007227 */ /* 0x040fe600078e00ff */
[C---:B------:R-:W-:Y:S02]  /*50b0*/  ISETP.GE.OR P0, PT, R2.reuse, R5, P0 ;  /* 0x000000050200720c */ /* 0x040fe40000706670 */
[----:B------:R-:W-:Y:S04]  /*50c0*/  SHF.R.U32.HI R0, RZ, R37, R0 ;  /* 0x00000025ff007219 */ /* 0x000fe80000011600 */
[C---:B------:R-:W-:Y:S05]  /*50d0*/  SEL R6, R3.reuse, R0, !P2 ;  /* 0x0000000003067207 */ /* 0x040fea0005000000 */
        /* <DEDUP_REMOVED lines=14> */
[----:B------:R-:W-:Y:S07]  /*51c0*/  IMAD R43, R3, R38, R43 ;  /* 0x00000026032b7224 */ /* 0x000fee00078e022b */
.L_x_85:
[----:B-1----:R-:W-:Y:S01]  /*51d0*/  @!P1 ISETP.NE.AND P0, PT, R8, 0x1, PT ;  /* 0x000000010800980c */ /* 0x002fe20003f05270 */
[----:B------:R-:W-:Y:S01]  /*51e0*/  @!P1 IMAD.HI.U32 R0, R44, R10, RZ ;  /* 0x0000000a2c009227 */ /* 0x000fe200078e00ff */
[----:B------:R-:W-:Y:S01]  /*51f0*/  @!P1 ISETP.NE.AND P2, PT, R7, 0x1, PT ;  /* 0x000000010700980c */ /* 0x000fe20003f45270 */
[----:B------:R-:W-:Y:S01]  /*5200*/  ULOP3.LUT UP0, URZ, UR52, 0x1b0, URZ, 0xc0, !UPT ;  /* 0x000001b034ff7892 */ /* 0x000fe2000f80c0ff */
[----:B------:R-:W-:Y:S01]  /*5210*/  R2UR UR42, R15 ;  /* 0x000000000f2a72ca */ /* 0x000fe200000e0000 */
[----:B------:R-:W-:Y:S01]  /*5220*/  @!P1 IMAD.HI.U32 R2, R43, R9, RZ ;  /* 0x000000092b029227 */ /* 0x000fe200078e00ff */
[----:B------:R-:W-:Y:S02]  /*5230*/  @!P1 SHF.R.U32.HI R0, RZ, R11, R0 ;  /* 0x0000000bff009219 */ /* 0x000fe40000011600 */
[----:B------:R-:W-:Y:S01]  /*5240*/  R2UR UR41, R14 ;  /* 0x000000000e2972ca */ /* 0x000fe200000e0000 */
[----:B------:R-:W-:Y:S01]  /*5250*/  VIADD R103, R103, 0x1 ;  /* 0x0000000167677836 */ /* 0x000fe20000000000 */
[----:B------:R-:W-:Y:S02]  /*5260*/  @!P1 SHF.R.U32.HI R2, RZ, R12, R2 ;  /* 0x0000000cff029219 */ /* 0x000fe40000011602 */
[----:B------:R-:W-:Y:S02]  /*5270*/  @!P1 SEL R3, R44, R0, !P2 ;  /* 0x000000002c039207 */ /* 0x000fe40005000000 */
[----:B------:R-:W-:Y:S02]  /*5280*/  @!P1 SEL R2, R43, R2, !P0 ;  /* 0x000000022b029207 */ /* 0x000fe40004000000 */
[----:B------:R-:W-:Y:S01]  /*5290*/  @P4 SHF.R.U32.HI R95, RZ, 0x10, R17 ;  /* 0x00000010ff5f4819 */ /* 0x000fe20000011611 */
[----:B------:R-:W-:Y:S02]  /*52a0*/  USHF.L.U32 UR42, UR42, 0x7, URZ ;  /* 0x000000072a2a7899 */ /* 0x000fe400080006ff */
[----:B------:R-:W-:Y:S02]  /*52b0*/  @!P1 IMAD.IADD R0, R2, 0x1, -R3 ;  /* 0x0000000102009824 */ /* 0x000fe400078e0a03 */
[----:B------:R-:W-:Y:S01]  /*52c0*/  @!P1 IMAD.IADD R2, R3, 0x1, -R2 ;  /* 0x0000000103029824 */ /* 0x000fe200078e0a02 */
[----:B------:R-:W-:Y:S01]  /*52d0*/  USHF.L.U32 UR41, UR41, 0x6, URZ ;  /* 0x0000000629297899 */ /* 0x000fe200080006ff */
[----:B------:R-:W-:Y:S02]  /*52e0*/  @!P1 IMAD R44, R0, R7, R44 ;  /* 0x00000007002c9224 */ /* 0x000fe400078e022c */
[----:B------:R-:W-:Y:S01]  /*52f0*/  @!P1 IMAD R43, R2, R8, R43 ;  /* 0x00000008022b9224 */ /* 0x000fe200078e022b */
[----:B------:R-:W-:Y:S08]  /*5300*/  BRA.U !UP0, `(.L_x_86) ;  /* 0x00000001087c7547 */ /* 0x000ff0000b800000 */
[----:B------:R-:W1:Y:S01]  /*5310*/  LDCU.64 UR8, c[0x4][0x80] ;  /* 0x01001000ff0877ac */ /* 0x000e620008000a00 */
[----:B------:R-:W-:Y:S01]  /*5320*/  MOV R2, 0x0 ;  /* 0x0000000000027802 */ /* 0x000fe20000000f00 */
[----:B------:R-:W-:Y:S02]  /*5330*/  HFMA2 R12, -RZ, RZ, 0, 5.9604644775390625e-08 ;  /* 0x00000001ff0c7431 */ /* 0x000fe400000001ff */
[----:B------:R-:W-:Y:S01]  /*5340*/  IMAD.MOV.U32 R8, RZ, RZ, 0x70 ;  /* 0x00000070ff087424 */ /* 0x000fe200078e00ff */
[----:B------:R2:W3:Y:S01]  /*5350*/  LDC.64 R14, c[0x4][R2] ;  /* 0x01000000020e7b82 */ /* 0x0004e20000000a00 */
[----:B------:R-:W4:Y:S01]  /*5360*/  LDCU.64 UR6, c[0x4][0x88] ;  /* 0x01001100ff0677ac */ /* 0x000f220008000a00 */
[----:B------:R-:W-:Y:S01]  /*5370*/  IMAD.MOV.U32 R13, RZ, RZ, RZ ;  /* 0x000000ffff0d7224 */ /* 0x000fe200078e00ff */
[----:B------:R-:W2:Y:S01]  /*5380*/  LDCU.64 UR4, c[0x4][0x8] ;  /* 0x01000100ff0477ac */ /* 0x000ea20008000a00 */
[----:B-1----:R-:W-:Y:S01]  /*5390*/  MOV R5, UR9 ;  /* 0x0000000900057c02 */ /* 0x002fe20008000f00 */
[----:B------:R-:W-:Y:S01]  /*53a0*/  IMAD.U32 R4, RZ, RZ, UR8 ;  /* 0x00000008ff047e24 */ /* 0x000fe2000f8e00ff */
[----:B----4-:R-:W-:Y:S01]  /*53b0*/  MOV R7, UR7 ;  /* 0x0000000700077c02 */ /* 0x010fe20008000f00 */
[----:B------:R-:W-:Y:S01]  /*53c0*/  IMAD.U32 R6, RZ, RZ, UR6 ;  /* 0x00000006ff067e24 */ /* 0x000fe2000f8e00ff */
[----:B--2---:R-:W-:Y:S01]  /*53d0*/  MOV R11, UR5 ;  /* 0x00000005000b7c02 */ /* 0x004fe20008000f00 */
[----:B------:R-:W-:Y:S02]  /*53e0*/  IMAD.U32 R10, RZ, RZ, UR4 ;  /* 0x00000004ff0a7e24 */ /* 0x000fe4000f8e00ff */
[----:B------:R-:W-:Y:S07]  /*53f0*/  LEPC R20, `(.L_x_87) ;  /* 0x000000001014794e */ /* 0x000fee0000000000 */
[----:B---3-5:R-:W-:Y:S05]  /*5400*/  CALL.ABS.NOINC R14 ;  /* 0x000000000e007343 */ /* 0x028fea0003c00000 */
.L_x_87:
[----:B------:R-:W1:Y:S01]  /*5410*/  LDCU.64 UR8, c[0x4][0x80] ;  /* 0x01001000ff0877ac */ /* 0x000e620008000a00 */
[----:B------:R-:W2:Y:S01]  /*5420*/  LDC.64 R2, c[0x4][R2] ;  /* 0x0100000002027b82 */ /* 0x000ea20000000a00 */
[----:B------:R-:W-:Y:S02]  /*5430*/  HFMA2 R12, -RZ, RZ, 0, 5.9604644775390625e-08 ;  /* 0x00000001ff0c7431 */ /* 0x000fe400000001ff */
[----:B------:R-:W-:Y:S02]  /*5440*/  IMAD.MOV.U32 R8, RZ, RZ, 0x70 ;  /* 0x00000070ff087424 */ /* 0x000fe400078e00ff */
[----:B------:R-:W-:Y:S01]  /*5450*/  IMAD.MOV.U32 R13, RZ, RZ, RZ ;  /* 0x000000ffff0d7224 */ /* 0x000fe200078e00ff */
[----:B------:R-:W3:Y:S01]  /*5460*/  LDCU.64 UR6, c[0x4][0x88] ;  /* 0x01001100ff0677ac */ /* 0x000ee20008000a00 */
[----:B------:R-:W4:Y:S01]  /*5470*/  LDCU.64 UR4, c[0x4][0x8] ;  /* 0x01000100ff0477ac */ /* 0x000f220008000a00 */
[----:B-1----:R-:W-:Y:S02]  /*5480*/  MOV R4, UR8 ;  /* 0x0000000800047c02 */ /* 0x002fe40008000f00 */
[----:B------:R-:W-:Y:S02]  /*5490*/  MOV R5, UR9 ;  /* 0x0000000900057c02 */ /* 0x000fe40008000f00 */
[----:B---3--:R-:W-:Y:S01]  /*54a0*/  MOV R7, UR7 ;  /* 0x0000000700077c02 */ /* 0x008fe20008000f00 */
[----:B------:R-:W-:Y:S01]  /*54b0*/  IMAD.U32 R6, RZ, RZ, UR6 ;  /* 0x00000006ff067e24 */ /* 0x000fe2000f8e00ff */
[----:B----4-:R-:W-:Y:S01]  /*54c0*/  MOV R11, UR5 ;  /* 0x00000005000b7c02 */ /* 0x010fe20008000f00 */
[----:B------:R-:W-:Y:S02]  /*54d0*/  IMAD.U32 R10, RZ, RZ, UR4 ;  /* 0x00000004ff0a7e24 */ /* 0x000fe4000f8e00ff */
[----:B------:R-:W-:Y:S07]  /*54e0*/  LEPC R20, `(.L_x_86) ;  /* 0x000000001014794e */ /* 0x000fee0000000000 */
[----:B--2---:R-:W-:Y:S05]  /*54f0*/  CALL.ABS.NOINC R2 ;  /* 0x0000000002007343 */ /* 0x004fea0003c00000 */
.L_x_86:
[----:B------:R-:W-:Y:S01]  /*5500*/  ISETP.NE.U32.AND P4, PT, R82, RZ, PT ;  /* 0x000000ff5200720c */ /* 0x000fe20003f85070 */
[----:B------:R-:W-:Y:S01]  /*5510*/  UISETP.NE.AND UP2, UPT, UR53, URZ, UPT ;  /* 0x000000ff3500728c */ /* 0x000fe2000bf45270 */
[----:B------:R-:W-:Y:S01]  /*5520*/  ISETP.NE.U32.AND P2, PT, RZ, UR38, PT ;  /* 0x00000026ff007c0c */ /* 0x000fe2000bf45070 */
[----:B------:R-:W-:Y:S01]  /*5530*/  UISETP.NE.U32.AND UP1, UPT, UR44, URZ, UPT ;  /* 0x000000ff2c00728c */ /* 0x000fe2000bf25070 */
[----:B------:R-:W-:Y:S01]  /*5540*/  ISETP.NE.AND.EX P4, PT, R83, RZ, PT, P4 ;  /* 0x000000ff5300720c */ /* 0x000fe20003f85340 */
[----:B------:R-:W-:Y:S01]  /*5550*/  UPLOP3.LUT UP0, UPT, UPT, UPT, UPT, 0x40, 0x4 ;  /* 0x000000000004789c */ /* 0x000fe20003f0e870 */
[----:B------:R-:W-:Y:S01]  /*5560*/  ISETP.NE.AND.EX P2, PT, RZ, UR39, PT, P2 ;  /* 0x00000027ff007c0c */ /* 0x000fe2000bf45320 */
[----:B------:R-:W-:Y:S01]  /*5570*/  UISETP.NE.AND.EX UP1, UPT, UR45, URZ, UPT, UP1 ;  /* 0x000000ff2d00728c */ /* 0x000fe2000bf25310 */
[----:B------:R-:W-:Y:S04]  /*5580*/  PLOP3.LUT P1, PT, PT, PT, UP2, 0x80, 0x8 ;  /* 0x000000000008781c */ /* 0x000fe80003f2f028 */
[----:B------:R-:W-:Y:S06]  /*5590*/  @UP2 UPLOP3.LUT UP0, UPT, UPT, UPT, UP1, 0x80, 0x8 ;  /* 0x000000000008289c */ /* 0x000fec0003f0f010 */
[----:B------:R-:W-:Y:S01]  /*55a0*/  PLOP3.LUT P0, PT, PT, PT, UP0, 0x80, 0x8 ;  /* 0x000000000008781c */ /* 0x000fe20003f0f008 */
[----:B------:R-:W-:Y:S01]  /*55b0*/  @!UPT UIADD3 URZ, UPT, UPT, URZ, URZ, URZ ;  /* 0x000000fffffff290 */ /* 0x000fe2000fffe0ff */
[----:B------:R-:W-:Y:S11]  /*55c0*/  BRA.U !UP1, `(.L_x_88) ;  /* 0x0000000109387547 */ /* 0x000ff6000b800000 */
[----:B------:R-:W-:Y:S01]  /*55d0*/  UISETP.NE.U32.AND UP0, UPT, UR38, URZ, UPT ;  /* 0x000000ff2600728c */ /* 0x000fe2000bf05070 */
[----:B------:R-:W-:Y:S02]  /*55e0*/  HFMA2 R0, -RZ, RZ, 0, 5.9604644775390625e-08 ;  /* 0x00000001ff007431 */ /* 0x000fe400000001ff */
[----:B------:R-:W-:Y:S01]  /*55f0*/  IMAD.MOV.U32 R88, RZ, RZ, 0x1 ;  /* 0x00000001ff587424 */ /* 0x000fe200078e00ff */
[----:B------:R-:W-:Y:S06]  /*5600*/  UISETP.NE.AND.EX UP0, UPT, UR39, URZ, UPT, UP0 ;  /* 0x000000ff2700728c */ /* 0x000fec000bf05300 */
[----:B------:R-:W-:Y:S05]  /*5610*/  PLOP3.LUT P3, PT, PT, PT, UP0, 0x80, 0x8 ;  /* 0x000000000008781c */ /* 0x000fea0003f6f008 */
[----:B------:R-:W1:Y:S01]  /*5620*/  @UP0 LDCU.64 UR6, c[0x0][0x888] ;  /* 0x00011100ff0607ac */ /* 0x000e620008000a00 */
[----:B------:R-:W-:Y:S07]  /*5630*/  @UP0 UIMAD UR4, UR36, UR44, URZ ;  /* 0x0000002c240402a4 */ /* 0x000fee000f8e02ff */
[----:B------:R-:W-:Y:S01]  /*5640*/  @!P3 PRMT R88, R0, 0x7610, R88 ;  /* 0x000076100058b816 */ /* 0x000fe20000000058 */
[----:B-1----:R-:W-:Y:S03]  /*5650*/  @UP0 UIMAD.WIDE UR6, UR4, 0x4, UR6 ;  /* 0x00000004040608a5 */ /* 0x002fe6000f8e0206 */
[----:B------:R-:W1:Y:S03]  /*5660*/  @!UP0 LDCU UR4, c[0x0][0x880] ;  /* 0x00011000ff0487ac */ /* 0x000e660008000800 */
[----:B------:R-:W-:Y:S01]  /*5670*/  IMAD.U32 R2, RZ, RZ, UR6 ;  /* 0x00000006ff027e24 */ /* 0x000fe2000f8e00ff */
[----:B------:R-:W-:Y:S05]  /*5680*/  MOV R3, UR7 ;  /* 0x0000000700037c02 */ /* 0x000fea0008000f00 */
[----:B-----5:R2:W5:Y:S02]  /*5690*/  @P3 LDG.E R49, desc[UR46][R2.64] ;  /* 0x0000002e02313981 */ /* 0x020564000c1e1900 */
[----:B-12---:R-:W-:Y:S02]  /*56a0*/  @!P3 IMAD.U32 R49, RZ, RZ, UR4 ;  /* 0x00000004ff31be24 */ /* 0x006fe4000f8e00ff */
.L_x_88:
[----:B------:R-:W-:Y:S05]  /*56b0*/  @!P4 BRA `(.L_x_89) ;  /* 0x000000000020c947 */ /* 0x000fea0003800000 */
[----:B------:R-:W-:Y:S04]  /*56c0*/  ISETP.NE.U32.AND P3, PT, R80, RZ, PT ;  /* 0x000000ff5000720c */ /* 0x000fe80003f65070 */
[----:B------:R-:W-:Y:S11]  /*56d0*/  ISETP.NE.AND.EX P3, PT, R81, RZ, PT, P3 ;  /* 0x000000ff5100720c */ /* 0x000ff60003f65330 */
[----:B------:R-:W-:Y:S02]  /*56e0*/  @!UPT UIADD3 URZ, UPT, UPT, URZ, URZ, URZ ;  /* 0x000000fffffff290 */ /* 0x000fe4000fffe0ff */
[----:B------:R-:W1:Y:S01]  /*56f0*/  @P3 LDC.64 R2, c[0x0][0x8a8] ;  /* 0x00022a00ff023b82 */ /* 0x000e620000000a00 */
[----:B------:R-:W-:Y:S04]  /*5700*/  @P3 IMAD R0, R82, UR36, RZ ;  /* 0x0000002452003c24 */ /* 0x000fe8000f8e02ff */
[----:B-1----:R-:W-:Y:S05]  /*5710*/  @P3 IMAD.WIDE R2, R0, 0x4, R2 ;  /* 0x0000000400023825 */ /* 0x002fea00078e0202 */
[----:B-----5:R1:W5:Y:S02]  /*5720*/  @P3 LDG.E R47, desc[UR46][R2.64] ;  /* 0x0000002e022f3981 */ /* 0x020364000c1e1900 */
[----:B-1----:R-:W2:Y:S02]  /*5730*/  @!P3 LDC R47, c[0x0][0x8a0] ;  /* 0x00022800ff2fbb82 */ /* 0x002ea40000000800 */
.L_x_89:
[----:B-----5:R-:W-:Y:S01]  /*5740*/  FSETP.NEU.AND P3, PT, R49, RZ, PT ;  /* 0x000000ff3100720b */ /* 0x020fe20003f6d000 */
[----:B------:R-:W-:Y:S01]  /*5750*/  ULOP3.LUT UR4, UR51, 0x1, URZ, 0x3c, !UPT ;  /* 0x0000000133047892 */ /* 0x000fe2000f8e3cff */
[----:B------:R-:W-:Y:S01]  /*5760*/  SEL R4, RZ, 0xffffffff, P2 ;  /* 0xffffffffff047807 */ /* 0x000fe20001000000 */
[----:B------:R-:W-:Y:S01]  /*5770*/  IMAD.U32 R72, RZ, RZ, UR56 ;  /* 0x00000038ff487e24 */ /* 0x000fe2000f8e00ff */
[----:B------:R-:W-:Y:S01]  /*5780*/  @P1 LOP3.LUT P2, RZ, R88, 0xff, RZ, 0xc0, !PT ;  /* 0x000000ff58ff1812 */ /* 0x000fe2000784c0ff */
[----:B------:R-:W-:Y:S01]  /*5790*/  IMAD.SHL.U32 R106, R94, 0x10, RZ ;  /* 0x000000105e6a7824 */ /* 0x000fe200078e00ff */
[----:B------:R-:W-:Y:S01]  /*57a0*/  @P1 SEL R0, RZ, 0xffffffff, P3 ;  /* 0xffffffffff001807 */ /* 0x000fe20001800000 */
[----:B------:R-:W-:Y:S01]  /*57b0*/  IMAD.U32 R107, RZ, RZ, UR4 ;  /* 0x00000004ff6b7e24 */ /* 0x000fe2000f8e00ff */
[----:B------:R-:W-:Y:S01]  /*57c0*/  LEA R73, R45, UR48, 0x3 ;  /* 0x000000302d497c11 */ /* 0x000fe2000f8e18ff */
[----:B------:R-:W-:Y:S01]  /*57d0*/  IMAD.SHL.U32 R72, R72, 0x2000, RZ ;  /* 0x0000200048487824 */ /* 0x000fe200078e00ff */
[----:B------:R-:W-:Y:S01]  /*57e0*/  @P0 SEL R0, R4, R0, !P2 ;  /* 0x0000000004000207 */ /* 0x000fe20005000000 */
[----:B------:R-:W-:Y:S01]  /*57f0*/  IMAD.SHL.U32 R105, R93, 0x10, RZ ;  /* 0x000000105d697824 */ /* 0x000fe200078e00ff */
[----:B------:R-:W-:Y:S01]  /*5800*/  PLOP3.LUT P2, PT, PT, PT, UP1, 0x80, 0x8 ;  /* 0x000000000008781c */ /* 0x000fe20003f4f018 */
[----:B------:R-:W-:Y:S01]  /*5810*/  IMAD.IADD R67, R99, 0x1, R72 ;  /* 0x0000000163437824 */ /* 0x000fe200078e0248 */
[----:B------:R-:W-:Y:S01]  /*5820*/  @P1 LOP3.LUT R0, R0, 0x1, RZ, 0xc0, !PT ;  /* 0x0000000100001812 */ /* 0x000fe200078ec0ff */
[----:B------:R-:W-:Y:S01]  /*5830*/  BSSY B1, `(.L_x_90) ;  /* 0x0000039000017945 */ /* 0x000fe20003800000 */
[----:B------:R-:W-:Y:S01]  /*5840*/  LOP3.LUT P4, R102, R88, 0xff, RZ, 0xc0, !PT ;  /* 0x000000ff58667812 */ /* 0x000fe2000788c0ff */
[----:B------:R-:W-:Y:S01]  /*5850*/  IMAD.IADD R66, R67, 0x1, R106 ;  /* 0x0000000143427824 */ /* 0x000fe200078e026a */
[----:B------:R-:W-:Y:S01]  /*5860*/  ISETP.NE.U32.OR P5, PT, R0, 0x1, !P1 ;  /* 0x000000010000780c */ /* 0x000fe20004fa5470 */
[----:B------:R-:W-:Y:S01]  /*5870*/  IMAD.U32 R0, RZ, RZ, UR56 ;  /* 0x00000038ff007e24 */ /* 0x000fe2000f8e00ff */
[----:B------:R-:W-:Y:S01]  /*5880*/  SEL R3, RZ, 0xffffffff, P3 ;  /* 0xffffffffff037807 */ /* 0x000fe20001800000 */
[----:B------:R-:W-:Y:S01]  /*5890*/  IMAD.MOV.U32 R75, RZ, RZ, 0x1 ;  /* 0x00000001ff4b7424 */ /* 0x000fe200078e00ff */
[----:B------:R-:W-:Y:S01]  /*58a0*/  P2R R104, PR, RZ, 0x20 ;  /* 0x00000020ff687803 */ /* 0x000fe20000000000 */
[----:B------:R-:W-:Y:S01]  /*58b0*/  IMAD R48, R45, 0x40, R46 ;  /* 0x000000402d307824 */ /* 0x000fe200078e022e */
[----:B------:R-:W-:Y:S01]  /*58c0*/  LEA R0, R0, UR48, 0x3 ;  /* 0x0000003000007c11 */ /* 0x000fe2000f8e18ff */
[----:B------:R-:W-:Y:S01]  /*58d0*/  IMAD.U32 R74, RZ, RZ, UR56 ;  /* 0x00000038ff4a7e24 */ /* 0x000fe2000f8e00ff */
[----:B------:R-:W-:Y:S02]  /*58e0*/  @P2 SEL R3, R4, R3, !P4 ;  /* 0x0000000304032207 */ /* 0x000fe40006000000 */
[----:B------:R-:W-:Y:S02]  /*58f0*/  CS2R R78, SRZ ;  /* 0x00000000004e7805 */ /* 0x000fe4000001ff00 */
[----:B------:R-:W-:Y:S02]  /*5900*/  CS2R R76, SRZ ;  /* 0x00000000004c7805 */ /* 0x000fe4000001ff00 */
[----:B------:R-:W-:Y:S02]  /*5910*/  CS2R R70, SRZ ;  /* 0x0000000000467805 */ /* 0x000fe4000001ff00 */
[----:B------:R-:W-:Y:S02]  /*5920*/  LOP3.LUT R3, R3, 0x1, RZ, 0xc0, !PT ;  /* 0x0000000103037812 */ /* 0x000fe400078ec0ff */
[----:B------:R-:W-:Y:S02]  /*5930*/  CS2R R68, SRZ ;  /* 0x0000000000447805 */ /* 0x000fe4000001ff00 */
[----:B------:R-:W-:Y:S02]  /*5940*/  @P5 SHF.L.U32 R2, R107, 0x1f, RZ ;  /* 0x0000001f6b025819 */ /* 0x000fe400000006ff */
[----:B------:R-:W-:Y:S02]  /*5950*/  CS2R R62, SRZ ;  /* 0x00000000003e7805 */ /* 0x000fe4000001ff00 */
[----:B------:R-:W-:Y:S02]  /*5960*/  ISETP.NE.U32.AND P2, PT, R3, 0x1, PT ;  /* 0x000000010300780c */ /* 0x000fe40003f45070 */
[----:B------:R-:W-:Y:S01]  /*5970*/  CS2R R60, SRZ ;  /* 0x00000000003c7805 */ /* 0x000fe2000001ff00 */
[----:B------:R1:W3:Y:S01]  /*5980*/  @P5 SYNCS.PHASECHK.TRANS64.TRYWAIT P1, [R0+URZ+0x80], R2 ;  /* 0x00008002000055a7 */ /* 0x0002e200080211ff */
[----:B------:R-:W-:Y:S02]  /*5990*/  CS2R R58, SRZ ;  /* 0x00000000003a7805 */ /* 0x000fe4000001ff00 */
[----:B------:R-:W-:Y:S02]  /*59a0*/  P2R R108, PR, RZ, 0x4 ;  /* 0x00000004ff6c7803 */ /* 0x000fe40000000000 */
[----:B------:R-:W-:Y:S01]  /*59b0*/  CS2R R56, SRZ ;  /* 0x0000000000387805 */ /* 0x000fe2000001ff00 */
[----:B------:R-:W-:Y:S02]  /*59c0*/  IMAD.IADD R65, R67, 0x1, R105 ;  /* 0x0000000143417824 */ /* 0x000fe400078e0269 */
[----:B------:R-:W-:Y:S01]  /*59d0*/  IMAD.IADD R64, R98, 0x1, R66 ;  /* 0x0000000162407824 */ /* 0x000fe200078e0242 */
[----:B-1----:R-:W-:Y:S04]  /*59e0*/  SHF.L.U32 R2, R97, 0x1f, RZ ;  /* 0x0000001f61027819 */ /* 0x002fe800000006ff */
[----:B------:R1:W4:Y:S01]  /*59f0*/  SYNCS.PHASECHK.TRANS64.TRYWAIT P0, [R73+URZ+0xe0], R2 ;  /* 0x0000e002490075a7 */ /* 0x00032200080011ff */
[----:B---3--:R-:W-:Y:S01]  /*5a00*/  @P5 SEL R75, RZ, 0x1, !P1 ;  /* 0x00000001ff4b5807 */ /* 0x008fe20004800000 */
[----:B-1----:R-:W-:Y:S06]  /*5a10*/  @!P5 BRA `(.L_x_91) ;  /* 0x000000000068d947 */ /* 0x002fec0003800000 */
[----:B------:R-:W-:Y:S01]  /*5a20*/  ISETP.NE.AND P1, PT, R75, RZ, PT ;  /* 0x000000ff4b00720c */ /* 0x000fe20003f25270 */
[----:B------:R-:W-:Y:S01]  /*5a30*/  BSSY B0, `(.L_x_92) ;  /* 0x000000d000007945 */ /* 0x000fe20003800000 */
[----:B------:R-:W-:Y:S02]  /*5a40*/  CS2R R58, SRZ ;  /* 0x00000000003a7805 */ /* 0x000fe4000001ff00 */
[----:B------:R-:W-:Y:S02]  /*5a50*/  CS2R R56, SRZ ;  /* 0x0000000000387805 */ /* 0x000fe4000001ff00 */
[----:B------:R-:W-:Y:S02]  /*5a60*/  CS2R R62, SRZ ;  /* 0x00000000003e7805 */ /* 0x000fe4000001ff00 */
[----:B------:R-:W-:Y:S02]  /*5a70*/  CS2R R60, SRZ ;  /* 0x00000000003c7805 */ /* 0x000fe4000001ff00 */
[----:B------:R-:W-:Y:S02]  /*5a80*/  CS2R R70, SRZ ;  /* 0x0000000000467805 */ /* 0x000fe4000001ff00 */
[----:B------:R-:W-:Y:S02]  /*5a90*/  CS2R R68, SRZ ;  /* 0x0000000000447805 */ /* 0x000fe4000001ff00 */
[----:B------:R-:W-:Y:S02]  /*5aa0*/  CS2R R78, SRZ ;  /* 0x00000000004e7805 */ /* 0x000fe4000001ff00 */
[----:B------:R-:W-:Y:S01]  /*5ab0*/  CS2R R76, SRZ ;  /* 0x00000000004c7805 */ /* 0x000fe2000001ff00 */
[----:B------:R-:W-:Y:S06]  /*5ac0*/  @P1 BRA `(.L_x_93) ;  /* 0x00000000000c1947 */ /* 0x000fec0003800000 */
[----:B------:R-:W-:Y:S04]  /*5ad0*/  SHF.L.U32 R3, R107, 0x1f, RZ ;  /* 0x0000001f6b037819 */ /* 0x000fe800000006ff */
[----:B------:R-:W1:Y:S02]  /*5ae0*/  SYNCS.PHASECHK.TRANS64.TRYWAIT P1, [R0+URZ+0x80], R3 ;  /* 0x00008003000075a7 */ /* 0x000e6400080211ff */
[----:B-1----:R-:W-:Y:S05]  /*5af0*/  @!P1 BRA `(.L_x_94) ;  /* 0x0000002400a89947 */ /* 0x002fea0003800000 */
.L_x_93:
[----:B------:R-:W-:Y:S05]  /*5b00*/  BSYNC B0 ;  /* 0x0000000000007941 */ /* 0x000fea0003800000 */
.L_x_92:
[----:B------:R-:W-:Y:S01]  /*5b10*/  ISETP.NE.AND P1, PT, R108, RZ, PT ;  /* 0x000000ff6c00720c */ /* 0x000fe20003f25270 */
[----:B------:R-:W-:Y:S04]  /*5b20*/  UIADD3 UR5, UPT, UPT, UR56, 0x1, URZ ;  /* 0x0000000138057890 */ /* 0x000fe8000fffe0ff */
[----:B------:R-:W-:Y:S04]  /*5b30*/  UISETP.NE.AND UP0, UPT, UR5, 0x3, UPT ;  /* 0x000000030500788c */ /* 0x000fe8000bf05270 */
[----:B------:R-:W-:Y:S02]  /*5b40*/  USEL UR4, URZ, 0x1, UP0 ;  /* 0x00000001ff047887 */ /* 0x000fe40008000000 */
[----:B------:R-:W-:Y:S02]  /*5b50*/  USEL UR5, UR5, URZ, UP0 ;  /* 0x000000ff05057287 */ /* 0x000fe40008000000 */
[----:B------:R3:W1:Y:S02]  /*5b60*/  @P1 LDS.128 R56, [R67] ;  /* 0x0000000043381984 */ /* 0x0006640000000c00 */
[----:B------:R-:W-:Y:S02]  /*5b70*/  LOP3.LUT R107, R107, UR4, RZ, 0x3c, !PT ;  /* 0x000000046b6b7c12 */ /* 0x000fe4000f8e3cff */
[----:B------:R3:W1:Y:S01]  /*5b80*/  @P1 LDS.128 R60, [R66+0x10] ;  /* 0x00001000423c1984 */ /* 0x0006620000000c00 */
[----:B------:R-:W-:Y:S03]  /*5b90*/  IMAD.U32 R74, RZ, RZ, UR5 ;  /* 0x00000005ff4a7e24 */ /* 0x000fe6000f8e00ff */
[----:B------:R3:W1:Y:S04]  /*5ba0*/  @P1 LDS.128 R68, [R65+0x20] ;  /* 0x0000200041441984 */ /* 0x0006680000000c00 */
[----:B------:R3:W1:Y:S02]  /*5bb0*/  @P1 LDS.128 R76, [R64+0x10] ;  /* 0x00001000404c1984 */ /* 0x0006640000000c00 */
.L_x_91:
[----:B------:R-:W-:Y:S05]  /*5bc0*/  BSYNC B1 ;  /* 0x0000000000017941 */ /* 0x000fea0003800000 */
.L_x_90:
[----:B-1----:R-:W-:Y:S04]  /*5bd0*/  SHF.R.U32.HI R0, RZ, 0x15, R48 ;  /* 0x00000015ff007819 */ /* 0x002fe80000011630 */
[----:B------:R-:W-:Y:S01]  /*5be0*/  LOP3.LUT P1, RZ, R0, 0x3, R92, 0x48, !PT ;  /* 0x0000000300ff7812 */ /* 0x000fe2000782485c */
[----:B------:R-:W-:Y:S01]  /*5bf0*/  @!UPT UIADD3 URZ, UPT, UPT, URZ, URZ, URZ ;  /* 0x000000fffffff290 */ /* 0x000fe2000fffe0ff */
[----:B----4-:R-:W-:Y:S11]  /*5c00*/  @P0 BRA `(.L_x_95) ;  /* 0x0000000000080947 */ /* 0x010ff60003800000 */
[----:B------:R-:W1:Y:S02]  /*5c10*/  SYNCS.PHASECHK.TRANS64.TRYWAIT P0, [R73+URZ+0xe0], R2 ;  /* 0x0000e002490075a7 */ /* 0x000e6400080011ff */
[----:B-1----:R-:W-:Y:S05]  /*5c20*/  @!P0 BRA `(.L_x_96) ;  /* 0x0000002400708947 */ /* 0x002fea0003800000 */
.L_x_95:
[----:B------:R-:W-:Y:S05]  /*5c30*/  @!P1 BRA `(.L_x_97) ;  /* 0x0000000000409947 */ /* 0x000fea0003800000 */
[----:B------:R-:W4:Y:S01]  /*5c40*/  LDCU.64 UR8, c[0x4][0x70] ;  /* 0x01000e00ff0877ac */ /* 0x000f220008000a00 */
[----:B------:R-:W-:Y:S01]  /*5c50*/  MOV R3, 0x0 ;  /* 0x0000000000037802 */ /* 0x000fe20000000f00 */
[----:B------:R-:W-:Y:S02]  /*5c60*/  HFMA2 R12, -RZ, RZ, 0, 5.9604644775390625e-08 ;  /* 0x00000001ff0c7431 */ /* 0x000fe400000001ff */
[----:B------:R-:W-:Y:S02]  /*5c70*/  IMAD.MOV.U32 R8, RZ, RZ, 0x192 ;  /* 0x00000192ff087424 */ /* 0x000fe400078e00ff */
[----:B------:R-:W-:Y:S01]  /*5c80*/  IMAD.MOV.U32 R13, RZ, RZ, RZ ;  /* 0x000000ffff0d7224 */ /* 0x000fe200078e00ff */
[----:B------:R-:W5:Y:S01]  /*5c90*/  LDCU.64 UR6, c[0x4][0x78] ;  /* 0x01000f00ff0677ac */ /* 0x000f620008000a00 */
[----:B-1----:R-:W1:Y:S01]  /*5ca0*/  LDC.64 R2, c[0x4][R3] ;  /* 0x0100000003027b82 */ /* 0x002e620000000a00 */
[----:B------:R-:W2:Y:S01]  /*5cb0*/  LDCU.64 UR4, c[0x4][0x10] ;  /* 0x01000200ff0477ac */ /* 0x000ea20008000a00 */
[----:B----4-:R-:W-:Y:S01]  /*5cc0*/  MOV R5, UR9 ;  /* 0x0000000900057c02 */ /* 0x010fe20008000f00 */
[----:B------:R-:W-:Y:S01]  /*5cd0*/  IMAD.U32 R4, RZ, RZ, UR8 ;  /* 0x00000008ff047e24 */ /* 0x000fe2000f8e00ff */
[----:B-----5:R-:W-:Y:S01]  /*5ce0*/  MOV R7, UR7 ;  /* 0x0000000700077c02 */ /* 0x020fe20008000f00 */
[----:B------:R-:W-:Y:S01]  /*5cf0*/  IMAD.U32 R6, RZ, RZ, UR6 ;  /* 0x00000006ff067e24 */ /* 0x000fe2000f8e00ff */
[----:B--2---:R-:W-:Y:S01]  /*5d00*/  MOV R11, UR5 ;  /* 0x00000005000b7c02 */ /* 0x004fe20008000f00 */
[----:B------:R-:W-:Y:S02]  /*5d10*/  IMAD.U32 R10, RZ, RZ, UR4 ;  /* 0x00000004ff0a7e24 */ /* 0x000fe4000f8e00ff */
[----:B------:R-:W-:Y:S07]  /*5d20*/  LEPC R20, `(.L_x_97) ;  /* 0x000000001014794e */ /* 0x000fee0000000000 */
[----:B-1-3--:R-:W-:Y:S05]  /*5d30*/  CALL.ABS.NOINC R2 ;  /* 0x0000000002007343 */ /* 0x00afea0003c00000 */
.L_x_97:
[----:B------:R-:W-:Y:S05]  /*5d40*/  WARPSYNC.ALL ;  /* 0x0000000000007948 */ /* 0x000fea0003800000 */
[----:B------:R-:W-:Y:S01]  /*5d50*/  R2UR UR4, R48 ;  /* 0x00000000300472ca */ /* 0x000fe200000e0000 */
[--C-:B------:R-:W-:Y:S01]  /*5d60*/  HADD2.F32 R50, -RZ, R56.reuse.H0_H0 ;  /* 0x20000038ff327230 */ /* 0x100fe20000004100 */
[----:B------:R-:W-:Y:S01]  /*5d70*/  ISETP.NE.AND P0, PT, R100, RZ, PT ;  /* 0x000000ff6400720c */ /* 0x000fe20003f05270 */
[----:B------:R-:W-:Y:S01]  /*5d80*/  HADD2.F32 R51, -RZ, R56.H1_H1 ;  /* 0x30000038ff337230 */ /* 0x000fe20000004100 */
[----:B------:R-:W-:Y:S01]  /*5d90*/  BSSY.RECONVERGENT B0, `(.L_x_98) ;  /* 0x0000083000007945 */ /* 0x000fe20003800200 */
[--C-:B------:R-:W-:Y:S08]  /*5da0*/  HADD2.F32 R52, -RZ, R57.reuse.H0_H0 ;  /* 0x20000039ff347230 */ /* 0x100ff00000004100 */
[----:B------:R-:W2:Y:S02]  /*5db0*/  LDTM.x32 R4, tmem[UR4] ;  /* 0x00000004000479ee */ /* 0x000ea400082c0000 */
[C---:B--2---:R-:W-:Y:S01]  /*5dc0*/  FMUL R0, R47.reuse, R4 ;  /* 0x000000042f007220 */ /* 0x044fe20000400000 */
[C---:B-1----:R-:W-:Y:S01]  /*5dd0*/  FMUL R2, R47.reuse, R5 ;  /* 0x000000052f027220 */ /* 0x042fe20000400000 */
[C---:B------:R-:W-:Y:S01]  /*5de0*/  FMUL R4, R47.reuse, R8 ;  /* 0x000000082f047220 */ /* 0x040fe20000400000 */
[----:B------:R-:W-:Y:S01]  /*5df0*/  FMUL R3, R47, R6 ;  /* 0x000000062f037220 */ /* 0x000fe20000400000 */
[C---:B------:R-:W-:Y:S01]  /*5e00*/  FFMA R0, R49.reuse, R50, R0 ;  /* 0x0000003231007223 */ /* 0x040fe20000000000 */
[----:B------:R-:W-:Y:S01]  /*5e10*/  FFMA R2, R49, R51, R2 ;  /* 0x0000003331027223 */ /* 0x000fe20000000002 */
[C---:B------:R-:W-:Y:S01]  /*5e20*/  FMUL R5, R47.reuse, R9 ;  /* 0x000000092f057220 */ /* 0x040fe20000400000 */
        /* <DEDUP_REMOVED lines=16> */
[----:B------:R-:W-:Y:S02]  /*5f30*/  HADD2.F32 R32, -RZ, R57.H1_H1 ;  /* 0x30000039ff207230 */ /* 0x000fe40000004100 */
[C---:B------:R-:W-:Y:S01]  /*5f40*/  FMUL R26, R47.reuse, R30 ;  /* 0x0000001e2f1a7220 */ /* 0x040fe20000400000 */
[----:B------:R-:W-:Y:S01]  /*5f50*/  FMUL R29, R47, R33 ;  /* 0x000000212f1d7220 */ /* 0x000fe20000400000 */
[--C-:B------:R-:W-:Y:S02]  /*5f60*/  HADD2.F32 R33, -RZ, R58.reuse.H0_H0 ;  /* 0x2000003aff217230 */ /* 0x100fe40000004100 */
[----:B------:R-:W-:Y:S01]  /*5f70*/  FFMA R3, R49, R52, R3 ;  /* 0x0000003431037223 */ /* 0x000fe20000000003 */
[C---:B------:R-:W-:Y:S01]  /*5f80*/  FMUL R7, R47.reuse, R7 ;  /* 0x000000072f077220 */ /* 0x040fe20000400000 */
[----:B------:R-:W-:Y:S01]  /*5f90*/  FMUL R30, R47, R34 ;  /* 0x000000222f1e7220 */ /* 0x000fe20000400000 */
[----:B------:R-:W-:Y:S01]  /*5fa0*/  HADD2.F32 R34, -RZ, R58.H1_H1 ;  /* 0x3000003aff227230 */ /* 0x000fe20000004100 */
[----:B------:R-:W-:Y:S01]  /*5fb0*/  F2FP.F16.F32.PACK_AB R52, R2, R0 ;  /* 0x000000000234723e */ /* 0x000fe200000000ff */
[--C-:B------:R-:W-:Y:S02]  /*5fc0*/  HADD2.F32 R0, -RZ, R59.reuse.H0_H0 ;  /* 0x2000003bff007230 */ /* 0x100fe40000004100 */
[C---:B------:R-:W-:Y:S01]  /*5fd0*/  FFMA R7, R49.reuse, R32, R7 ;  /* 0x0000002031077223 */ /* 0x040fe20000000007 */
[----:B------:R-:W-:Y:S02]  /*5fe0*/  HADD2.F32 R2, -RZ, R59.H1_H1 ;  /* 0x3000003bff027230 */ /* 0x000fe40000004100 */
[C---:B------:R-:W-:Y:S01]  /*5ff0*/  FFMA R4, R49.reuse, R33, R4 ;  /* 0x0000002131047223 */ /* 0x040fe20000000004 */
[C---:B------:R-:W-:Y:S01]  /*6000*/  FFMA R5, R49.reuse, R34, R5 ;  /* 0x0000002231057223 */ /* 0x040fe20000000005 */
[----:B------:R-:W-:Y:S01]  /*6010*/  FFMA R6, R49, R0, R6 ;  /* 0x0000000031067223 */ /* 0x000fe20000000006 */
[--C-:B------:R-:W-:Y:S02]  /*6020*/  HADD2.F32 R0, -RZ, R60.reuse.H0_H0 ;  /* 0x2000003cff007230 */ /* 0x100fe40000004100 */
[----:B------:R-:W-:Y:S01]  /*6030*/  FMUL R11, R47, R11 ;  /* 0x0000000b2f0b7220 */ /* 0x000fe20000400000 */
[----:B------:R-:W-:Y:S01]  /*6040*/  F2FP.F16.F32.PACK_AB R53, R7, R3 ;  /* 0x000000030735723e */ /* 0x000fe200000000ff */
[--C-:B------:R-:W-:Y:S02]  /*6050*/  HADD2.F32 R3, -RZ, R61.reuse.H0_H0 ;  /* 0x2000003dff037230 */ /* 0x100fe40000004100 */
[----:B------:R-:W-:Y:S01]  /*6060*/  FMUL R15, R47, R15 ;  /* 0x0000000f2f0f7220 */ /* 0x000fe20000400000 */
[C---:B------:R-:W-:Y:S01]  /*6070*/  FFMA R11, R49.reuse, R2, R11 ;  /* 0x00000002310b7223 */ /* 0x040fe2000000000b */
[----:B------:R-:W-:Y:S02]  /*6080*/  HADD2.F32 R2, -RZ, R60.H1_H1 ;  /* 0x3000003cff027230 */ /* 0x000fe40000004100 */
[----:B------:R-:W-:Y:S01]  /*6090*/  FFMA R8, R49, R0, R8 ;  /* 0x0000000031087223 */ /* 0x000fe20000000008 */
[----:B------:R-:W-:Y:S02]  /*60a0*/  HADD2.F32 R0, -RZ, R61.H1_H1 ;  /* 0x3000003dff007230 */ /* 0x000fe40000004100 */
[C---:B------:R-:W-:Y:S01]  /*60b0*/  FMUL R19, R47.reuse, R19 ;  /* 0x000000132f137220 */ /* 0x040fe20000400000 */
[----:B------:R-:W-:Y:S01]  /*60c0*/  FMUL R23, R47, R23 ;  /* 0x000000172f177220 */ /* 0x000fe20000400000 */
[C---:B------:R-:W-:Y:S01]  /*60d0*/  FFMA R9, R49.reuse, R2, R9 ;  /* 0x0000000231097223 */ /* 0x040fe20000000009 */
[C---:B------:R-:W-:Y:S01]  /*60e0*/  FFMA R10, R49.reuse, R3, R10 ;  /* 0x00000003310a7223 */ /* 0x040fe2000000000a */
[----:B------:R-:W-:Y:S01]  /*60f0*/  FFMA R15, R49, R0, R15 ;  /* 0x00000000310f7223 */ /* 0x000fe2000000000f */
[--C-:B------:R-:W-:Y:S02]  /*6100*/  HADD2.F32 R2, -RZ, R62.reuse.H0_H0 ;  /* 0x2000003eff027230 */ /* 0x100fe40000004100 */
[----:B------:R-:W-:Y:S01]  /*6110*/  FMUL R27, R47, R27 ;  /* 0x0000001b2f1b7220 */ /* 0x000fe20000400000 */
[----:B------:R-:W-:Y:S01]  /*6120*/  HADD2.F32 R0, -RZ, R62.H1_H1 ;  /* 0x3000003eff007230 */ /* 0x000fe20000004100 */
[----:B------:R-:W-:Y:S01]  /*6130*/  F2FP.F16.F32.PACK_AB R54, R5, R4 ;  /* 0x000000040536723e */ /* 0x000fe200000000ff */
[--C-:B------:R-:W-:Y:S02]  /*6140*/  HADD2.F32 R3, -RZ, R63.reuse.H0_H0 ;  /* 0x2000003fff037230 */ /* 0x100fe40000004100 */
[C---:B------:R-:W-:Y:S01]  /*6150*/  FFMA R12, R49.reuse, R2, R12 ;  /* 0x00000002310c7223 */ /* 0x040fe2000000000c */
[--C-:B------:R-:W-:Y:S02]  /*6160*/  HADD2.F32 R2, -RZ, R68.reuse.H0_H0 ;  /* 0x20000044ff027230 */ /* 0x100fe40000004100 */
[C---:B------:R-:W-:Y:S01]  /*6170*/  FFMA R13, R49.reuse, R0, R13 ;  /* 0x00000000310d7223 */ /* 0x040fe2000000000d */
[----:B------:R-:W-:Y:S02]  /*6180*/  HADD2.F32 R0, -RZ, R63.H1_H1 ;  /* 0x3000003fff007230 */ /* 0x000fe40000004100 */
[----:B------:R-:W-:Y:S01]  /*6190*/  FFMA R14, R49, R3, R14 ;  /* 0x00000003310e7223 */ /* 0x000fe2000000000e */
[----:B------:R-:W-:Y:S01]  /*61a0*/  HADD2.F32 R3, -RZ, R68.H1_H1 ;  /* 0x30000044ff037230 */ /* 0x000fe20000004100 */
[----:B------:R-:W-:Y:S01]  /*61b0*/  F2FP.F16.F32.PACK_AB R55, R11, R6 ;  /* 0x000000060b37723e */ /* 0x000fe200000000ff */
[----:B------:R-:W-:Y:S01]  /*61c0*/  FMUL R31, R47, R31 ;  /* 0x0000001f2f1f7220 */ /* 0x000fe20000400000 */
[C---:B------:R-:W-:Y:S01]  /*61d0*/  FFMA R19, R49.reuse, R0, R19 ;  /* 0x0000000031137223 */ /* 0x040fe20000000013 */
[--C-:B------:R-:W-:Y:S02]  /*61e0*/  HADD2.F32 R0, -RZ, R69.reuse.H0_H0 ;  /* 0x20000045ff007230 */ /* 0x100fe40000004100 */
[C---:B------:R-:W-:Y:S01]  /*61f0*/  FFMA R16, R49.reuse, R2, R16 ;  /* 0x0000000231107223 */ /* 0x040fe20000000010 */
[----:B------:R1:W-:Y:S01]  /*6200*/  STS.128 [R67], R52 ;  /* 0x0000003443007388 */ /* 0x0003e20000000c00 */
[C---:B------:R-:W-:Y:S01]  /*6210*/  FFMA R17, R49.reuse, R3, R17 ;  /* 0x0000000331117223 */ /* 0x040fe20000000011 */
[----:B------:R-:W-:Y:S02]  /*6220*/  HADD2.F32 R2, -RZ, R69.H1_H1 ;  /* 0x30000045ff027230 */ /* 0x000fe40000004100 */
[----:B------:R-:W-:Y:S01]  /*6230*/  FFMA R18, R49, R0, R18 ;  /* 0x0000000031127223 */ /* 0x000fe20000000012 */
[--C-:B------:R-:W-:Y:S01]  /*6240*/  HADD2.F32 R0, -RZ, R70.reuse.H0_H0 ;  /* 0x20000046ff007230 */ /* 0x100fe20000004100 */
[----:B------:R-:W-:Y:S01]  /*6250*/  F2FP.F16.F32.PACK_AB R8, R9, R8 ;  /* 0x000000080908723e */ /* 0x000fe200000000ff */
[--C-:B------:R-:W-:Y:S02]  /*6260*/  HADD2.F32 R3, -RZ, R71.reuse.H0_H0 ;  /* 0x20000047ff037230 */ /* 0x100fe40000004100 */
[C---:B------:R-:W-:Y:S01]  /*6270*/  FFMA R23, R49.reuse, R2, R23 ;  /* 0x0000000231177223 */ /* 0x040fe20000000017 */
[----:B------:R-:W-:Y:S02]  /*6280*/  HADD2.F32 R2, -RZ, R70.H1_H1 ;  /* 0x30000046ff027230 */ /* 0x000fe40000004100 */
[----:B------:R-:W-:Y:S01]  /*6290*/  FFMA R20, R49, R0, R20 ;  /* 0x0000000031147223 */ /* 0x000fe20000000014 */
[----:B------:R-:W-:Y:S01]  /*62a0*/  HADD2.F32 R0, -RZ, R71.H1_H1 ;  /* 0x30000047ff007230 */ /* 0x000fe20000004100 */
[----:B------:R-:W-:Y:S01]  /*62b0*/  F2FP.F16.F32.PACK_AB R9, R15, R10 ;  /* 0x0000000a0f09723e */ /* 0x000fe200000000ff */
[----:B------:R-:W-:Y:S02]  /*62c0*/  HADD2.F32 R4, -RZ, R79.H0_H0 ;  /* 0x2000004fff047230 */ /* 0x000fe40000004100 */
[C---:B------:R-:W-:Y:S01]  /*62d0*/  FFMA R21, R49.reuse, R2, R21 ;  /* 0x0000000231157223 */ /* 0x040fe20000000015 */
[C---:B------:R-:W-:Y:S01]  /*62e0*/  FFMA R22, R49.reuse, R3, R22 ;  /* 0x0000000331167223 */ /* 0x040fe20000000016 */
[----:B------:R-:W-:Y:S01]  /*62f0*/  FFMA R27, R49, R0, R27 ;  /* 0x00000000311b7223 */ /* 0x000fe2000000001b */
[--C-:B------:R-:W-:Y:S01]  /*6300*/  HADD2.F32 R2, -RZ, R76.reuse.H0_H0 ;  /* 0x2000004cff027230 */ /* 0x100fe20000004100 */
[----:B------:R-:W-:Y:S01]  /*6310*/  F2FP.F16.F32.PACK_AB R10, R13, R12 ;  /* 0x0000000c0d0a723e */ /* 0x000fe200000000ff */
[----:B------:R-:W-:Y:S01]  /*6320*/  HADD2.F32 R0, -RZ, R76.H1_H1 ;  /* 0x3000004cff007230 */ /* 0x000fe20000004100 */
[----:B------:R-:W-:Y:S01]  /*6330*/  F2FP.F16.F32.PACK_AB R11, R19, R14 ;  /* 0x0000000e130b723e */ /* 0x000fe200000000ff */
[--C-:B------:R-:W-:Y:S02]  /*6340*/  HADD2.F32 R3, -RZ, R77.reuse.H0_H0 ;  /* 0x2000004dff037230 */ /* 0x100fe40000004100 */
[C---:B------:R-:W-:Y:S01]  /*6350*/  FFMA R24, R49.reuse, R2, R24 ;  /* 0x0000000231187223 */ /* 0x040fe20000000018 */
[--C-:B------:R-:W-:Y:S02]  /*6360*/  HADD2.F32 R2, -RZ, R78.reuse.H0_H0 ;  /* 0x2000004eff027230 */ /* 0x100fe40000004100 */
[C---:B------:R-:W-:Y:S01]  /*6370*/  FFMA R25, R49.reuse, R0, R25 ;  /* 0x0000000031197223 */ /* 0x040fe20000000019 */
[----:B------:R1:W-:Y:S01]  /*6380*/  STS.128 [R66+0x10], R8 ;  /* 0x0000100842007388 */ /* 0x0003e20000000c00 */
[----:B------:R-:W-:Y:S02]  /*6390*/  HADD2.F32 R0, -RZ, R77.H1_H1 ;  /* 0x3000004dff007230 */ /* 0x000fe40000004100 */
[----:B------:R-:W-:Y:S01]  /*63a0*/  FFMA R26, R49, R3, R26 ;  /* 0x00000003311a7223 */ /* 0x000fe2000000001a */
[----:B------:R-:W-:Y:S01]  /*63b0*/  HADD2.F32 R3, -RZ, R78.H1_H1 ;  /* 0x3000004eff037230 */ /* 0x000fe20000004100 */
[----:B------:R-:W-:Y:S01]  /*63c0*/  F2FP.F16.F32.PACK_AB R16, R17, R16 ;  /* 0x000000101110723e */ /* 0x000fe200000000ff */
[----:B------:R-:W-:Y:S01]  /*63d0*/  HADD2.F32 R5, -RZ, R79.H1_H1 ;  /* 0x3000004fff057230 */ /* 0x000fe20000004100 */
[----:B------:R-:W-:Y:S01]  /*63e0*/  F2FP.F16.F32.PACK_AB R17, R23, R18 ;  /* 0x000000121711723e */ /* 0x000fe200000000ff */
[----:B------:R-:W-:Y:S01]  /*63f0*/  FFMA R31, R49, R0, R31 ;  /* 0x00000000311f7223 */ /* 0x000fe2000000001f */
[----:B------:R-:W-:Y:S01]  /*6400*/  FMUL R35, R47, R35 ;  /* 0x000000232f237220 */ /* 0x000fe20000400000 */
[----:B------:R-:W-:Y:S01]  /*6410*/  F2FP.F16.F32.PACK_AB R18, R21, R20 ;  /* 0x000000141512723e */ /* 0x000fe200000000ff */
[----:B------:R-:W-:Y:S01]  /*6420*/  FFMA R28, R49, R2, R28 ;  /* 0x00000002311c7223 */ /* 0x000fe2000000001c */
[----:B------:R-:W-:Y:S01]  /*6430*/  F2FP.F16.F32.PACK_AB R19, R27, R22 ;  /* 0x000000161b13723e */ /* 0x000fe200000000ff */
[C---:B------:R-:W-:Y:S01]  /*6440*/  FFMA R29, R49.reuse, R3, R29 ;  /* 0x00000003311d7223 */ /* 0x040fe2000000001d */
[C---:B------:R-:W-:Y:S01]  /*6450*/  FFMA R30, R49.reuse, R4, R30 ;  /* 0x00000004311e7223 */ /* 0x040fe2000000001e */
[----:B------:R-:W-:Y:S01]  /*6460*/  FFMA R35, R49, R5, R35 ;  /* 0x0000000531237223 */ /* 0x000fe20000000023 */
[----:B------:R-:W-:Y:S01]  /*6470*/  F2FP.F16.F32.PACK_AB R24, R25, R24 ;  /* 0x000000181918723e */ /* 0x000fe200000000ff */
[----:B------:R1:W-:Y:S01]  /*6480*/  STS.128 [R65+0x20], R16 ;  /* 0x0000201041007388 */ /* 0x0003e20000000c00 */
[----:B------:R-:W-:Y:S02]  /*6490*/  F2FP.F16.F32.PACK_AB R25, R31, R26 ;  /* 0x0000001a1f19723e */ /* 0x000fe400000000ff */
[----:B------:R-:W-:Y:S02]  /*64a0*/  F2FP.F16.F32.PACK_AB R26, R29, R28 ;  /* 0x0000001c1d1a723e */ /* 0x000fe400000000ff */
[----:B------:R-:W-:Y:S05]  /*64b0*/  F2FP.F16.F32.PACK_AB R27, R35, R30 ;  /* 0x0000001e231b723e */ /* 0x000fea00000000ff */
[----:B------:R1:W-:Y:S01]  /*64c0*/  STS.128 [R64+0x10], R24 ;  /* 0x0000101840007388 */ /* 0x0003e20000000c00 */
[----:B------:R-:W-:Y:S01]  /*64d0*/  @!PT LDS RZ, [RZ] ;  /* 0x00000000fffff984 */ /* 0x000fe20000000800 */
[----:B------:R-:W-:Y:S01]  /*64e0*/  @!PT LDS RZ, [RZ] ;  /* 0x00000000fffff984 */ /* 0x000fe20000000800 */
[----:B------:R-:W-:Y:S01]  /*64f0*/  @!PT LDS RZ, [RZ] ;  /* 0x00000000fffff984 */ /* 0x000fe20000000800 */
[----:B------:R-:W-:Y:S01]  /*6500*/  @!PT LDS RZ, [RZ] ;  /* 0x00000000fffff984 */ /* 0x000fe20000000800 */
[----:B------:R2:W-:Y:S07]  /*6510*/  MEMBAR.ALL.CTA ;  /* 0x0000000000007992 */ /* 0x0005ee0000008000 */
[----:B--2---:R-:W2:Y:S02]  /*6520*/  FENCE.VIEW.ASYNC.S ;  /* 0x00000000000073c6 */ /* 0x004ea40000000000 */
[----:B--2---:R-:W-:Y:S06]  /*6530*/  BAR.SYNC.DEFER_BLOCKING 0x1, 0x80 ;  /* 0x0042000000007b1d */ /* 0x004fec0000010000 */
[----:B------:R-:W-:Y:S05]  /*6540*/  @P0 BRA `(.L_x_99) ;  /* 0x00000000001c0947 */ /* 0x000fea0003800000 */
[----:B------:R-:W-:Y:S01]  /*6550*/  R2UR UR4, R72 ;  /* 0x00000000480472ca */ /* 0x000fe200000e0000 */
[----:B------:R-:W-:Y:S01]  /*6560*/  UIADD3 UR6, UP0, UPT, UR54, 0x680, URZ ;  /* 0x0000068036067890 */ /* 0x000fe2000ff1e0ff */
[----:B------:R-:W-:Y:S03]  /*6570*/  UMOV UR43, UR36 ;  /* 0x00000024002b7c82 */ /* 0x000fe60008000000 */
[----:B------:R-:W-:Y:S08]  /*6580*/  UIADD3.X UR7, UPT, UPT, URZ, UR55, URZ, UP0, !UPT ;  /* 0x00000037ff077290 */ /* 0x000ff000087fe4ff */
[----:B------:R-:W-:Y:S09]  /*6590*/  UIADD3 UR40, UPT, UPT, UR48, 0x200, UR4 ;  /* 0x0000020030287890 */ /* 0x000ff2000fffe004 */
[----:B------:R2:W-:Y:S02]  /*65a0*/  UTMASTG.3D [UR40], [UR6] ;  /* 0x00000028060073b5 */ /* 0x0005e40008010000 */
[----:B--2---:R0:W-:Y:S02]  /*65b0*/  UTMACMDFLUSH ;  /* 0x00000000000079b7 */ /* 0x0041e40000000000 */
.L_x_99:
[----:B------:R-:W-:Y:S05]  /*65c0*/  BSYNC.RECONVERGENT B0 ;  /* 0x0000000000007941 */ /* 0x000fea0003800200 */
.L_x_98:
[----:B------:R-:W-:Y:S01]  /*65d0*/  UIADD3 UR40, UPT, UPT, UR56, 0x1, URZ ;  /* 0x0000000138287890 */ /* 0x000fe2000fffe0ff */
[----:B------:R-:W-:Y:S03]  /*65e0*/  BSSY.RECONVERGENT B0, `(.L_x_100) ;  /* 0x0000005000007945 */ /* 0x000fe60003800200 */
[----:B------:R-:W-:Y:S04]  /*65f0*/  UISETP.NE.AND UP0, UPT, UR40, 0x3, UPT ;  /* 0x000000032800788c */ /* 0x000fe8000bf05270 */
[----:B------:R-:W-:Y:S01]  /*6600*/  USEL UR43, UR40, URZ, UP0 ;  /* 0x000000ff282b7287 */ /* 0x000fe20008000000 */
[----:B------:R-:W-:Y:S11]  /*6610*/  @P0 BRA `(.L_x_101) ;  /* 0x0000000000040947 */ /* 0x000ff60003800000 */
[----:B------:R-:W-:Y:S04]  /*6620*/  DEPBAR.LE SB0, 0x1 ;  /* 0x000080400000791a */ /* 0x000fe80000000000 */
.L_x_101:
[----:B------:R-:W-:Y:S05]  /*6630*/  BSYNC.RECONVERGENT B0 ;  /* 0x0000000000007941 */ /* 0x000fea0003800200 */
.L_x_100:
[----:B------:R-:W-:Y:S01]  /*6640*/  BAR.SYNC.DEFER_BLOCKING 0x1, 0x80 ;  /* 0x0042000000007b1d */ /* 0x000fe20000010000 */
[----:B------:R-:W-:Y:S01]  /*6650*/  ISETP.NE.AND P1, PT, R104, RZ, PT ;  /* 0x000000ff6800720c */ /* 0x000fe20003f25270 */
[----:B------:R-:W-:Y:S01]  /*6660*/  UISETP.NE.AND UP0, UPT, UR50, URZ, UPT ;  /* 0x000000ff3200728c */ /* 0x000fe2000bf05270 */
[----:B------:R-:W-:Y:S11]  /*6670*/  LEA R2, R74, UR48, 0x3 ;  /* 0x000000304a027c11 */ /* 0x000ff6000f8e18ff */
[----:B------:R-:W-:Y:S01]  /*6680*/  @P1 SHF.L.U32 R3, R107, 0x1f, RZ ;  /* 0x0000001f6b031819 */ /* 0x000fe200000006ff */
[----:B------:R-:W-:Y:S06]  /*6690*/  BRA.U !UP0, `(.L_x_102) ;  /* 0x0000000108247547 */ /* 0x000fec000b800000 */
[----:B------:R-:W-:Y:S01]  /*66a0*/  IMAD.U32 R4, RZ, RZ, UR49 ;  /* 0x00000031ff047e24 */ /* 0x000fe2000f8e00ff */
[----:B------:R-:W-:Y:S01]  /*66b0*/  MOV R0, UR37 ;  /* 0x0000002500007c02 */ /* 0x000fe20008000f00 */
[----:B------:R-:W-:Y:S03]  /*66c0*/  UIADD3 UR49, UPT, UPT, UR49, 0x1, URZ ;  /* 0x0000000131317890 */ /* 0x000fe6000fffe0ff */
[----:B------:R-:W-:Y:S01]  /*66d0*/  @P1 LEA R4, R4, UR48, 0x3 ;  /* 0x0000003004041c11 */ /* 0x000fe2000f8e18ff */
[----:B------:R-:W-:Y:S04]  /*66e0*/  UISETP.NE.AND UP0, UPT, UR49, 0x3, UPT ;  /* 0x000000033100788c */ /* 0x000fe8000bf05270 */
[----:B------:R-:W-:Y:S01]  /*66f0*/  @P1 VIADD R4, R4, 0x98 ;  /* 0x0000009804041836 */ /* 0x000fe20000000000 */
[----:B------:R-:W-:Y:S04]  /*6700*/  USEL UR49, UR49, URZ, UP0 ;  /* 0x000000ff31317287 */ /* 0x000fe80008000000 */
[----:B------:R-:W-:Y:S04]  /*6710*/  @P1 PRMT R0, R0, 0x654, R4 ;  /* 0x0000065400001816 */ /* 0x000fe80000000004 */
[----:B------:R2:W-:Y:S04]  /*6720*/  @P1 SYNCS.ARRIVE.TRANS64.RED.A1T0 RZ, [R0+URZ], RZ ;  /* 0x000000ff00ff19a7 */ /* 0x0005e800081004ff */
.L_x_102:
[----:B------:R-:W4:Y:S01]  /*6730*/  @P1 SYNCS.PHASECHK.TRANS64.TRYWAIT P0, [R2+URZ+0x80], R3 ;  /* 0x00008003020015a7 */ /* 0x000f2200080011ff */
[----:B------:R-:W-:Y:S01]  /*6740*/  BSSY B1, `(.L_x_103) ;  /* 0x0000015000017945 */ /* 0x000fe20003800000 */
[----:B----4-:R-:W-:Y:S03]  /*6750*/  @P1 SEL R75, RZ, 0x1, !P0 ;  /* 0x00000001ff4b1807 */ /* 0x010fe60004000000 */
[----:B------:R-:W-:Y:S05]  /*6760*/  @!P1 BRA `(.L_x_104) ;  /* 0x0000000000489947 */ /* 0x000fea0003800000 */
[----:B------:R-:W-:Y:S01]  /*6770*/  ISETP.NE.AND P1, PT, R108, RZ, PT ;  /* 0x000000ff6c00720c */ /* 0x000fe20003f25270 */
[----:B------:R-:W-:Y:S01]  /*6780*/  BSSY B0, `(.L_x_105) ;  /* 0x000000a000007945 */ /* 0x000fe20003800000 */
[----:B------:R-:W-:Y:S11]  /*6790*/  ISETP.NE.AND P0, PT, R75, RZ, PT ;  /* 0x000000ff4b00720c */ /* 0x000ff60003f05270 */
[----:B------:R-:W-:Y:S04]  /*67a0*/  @P1 IMAD R74, R74, 0x2000, R99 ;  /* 0x000020004a4a1824 */ /* 0x000fe800078e0263 */
[----:B------:R-:W-:Y:S01]  /*67b0*/  @P1 IMAD.IADD R4, R106, 0x1, R74 ;  /* 0x000000016a041824 */ /* 0x000fe200078e024a */
[----:B------:R-:W-:Y:S03]  /*67c0*/  @P1 IADD3 R3, PT, PT, R105, R74, RZ ;  /* 0x0000004a69031210 */ /* 0x000fe60007ffe0ff */
[----:B--2---:R-:W-:Y:S01]  /*67d0*/  @P1 IMAD.IADD R0, R98, 0x1, R4 ;  /* 0x0000000162001824 */ /* 0x004fe200078e0204 */
[----:B------:R-:W-:Y:S06]  /*67e0*/  @P0 BRA `(.L_x_106) ;  /* 0x00000000000c0947 */ /* 0x000fec0003800000 */
[----:B------:R-:W-:Y:S04]  /*67f0*/  SHF.L.U32 R107, R107, 0x1f, RZ ;  /* 0x0000001f6b6b7819 */ /* 0x000fe800000006ff */
[----:B------:R-:W2:Y:S02]  /*6800*/  SYNCS.PHASECHK.TRANS64.TRYWAIT P0, [R2+URZ+0x80], R107 ;  /* 0x0000806b020075a7 */ /* 0x000ea400080011ff */
[----:B--2---:R-:W-:Y:S05]  /*6810*/  @!P0 BRA `(.L_x_107) ;  /* 0x0000001800888947 */ /* 0x004fea0003800000 */
.L_x_106:
[----:B------:R-:W-:Y:S05]  /*6820*/  BSYNC B0 ;  /* 0x0000000000007941 */ /* 0x000fea0003800000 */
.L_x_105:
[----:B------:R-:W-:Y:S11]  /*6830*/  ISETP.NE.AND P0, PT, R108, RZ, PT ;  /* 0x000000ff6c00720c */ /* 0x000ff60003f05270 */
[----:B------:R-:W-:Y:S02]  /*6840*/  @!UPT UIADD3 URZ, UPT, UPT, URZ, URZ, URZ ;  /* 0x000000fffffff290 */ /* 0x000fe4000fffe0ff */
[----:B------:R4:W1:Y:S04]  /*6850*/  @P0 LDS.128 R56, [R74] ;  /* 0x000000004a380984 */ /* 0x0008680000000c00 */
[----:B------:R4:W1:Y:S04]  /*6860*/  @P0 LDS.128 R68, [R3+0x20] ;  /* 0x0000200003440984 */ /* 0x0008680000000c00 */
[----:B------:R4:W1:Y:S04]  /*6870*/  @P0 LDS.128 R60, [R4+0x10] ;  /* 0x00001000043c0984 */ /* 0x0008680000000c00 */
[----:B------:R4:W1:Y:S02]  /*6880*/  @P0 LDS.128 R76, [R0+0x10] ;  /* 0x00001000004c0984 */ /* 0x0008640000000c00 */
.L_x_104:
[----:B------:R-:W-:Y:S05]  /*6890*/  BSYNC B1 ;  /* 0x0000000000017941 */ /* 0x000fea0003800000 */
.L_x_103:
[----:B--2-4-:R-:W-:Y:S05]  /*68a0*/  VIADD R0, R48, 0x20 ;  /* 0x0000002030007836 */ /* 0x014fea0000000000 */
[----:B------:R-:W-:Y:S04]  /*68b0*/  SHF.R.U32.HI R0, RZ, 0x15, R0 ;  /* 0x00000015ff007819 */ /* 0x000fe80000011600 */
[----:B------:R-:W-:Y:S11]  /*68c0*/  LOP3.LUT P0, RZ, R0, 0x3, R92, 0x48, !PT ;  /* 0x0000000300ff7812 */ /* 0x000ff6000780485c */
[----:B------:R-:W-:Y:S02]  /*68d0*/  @!UPT UIADD3 URZ, UPT, UPT, URZ, URZ, URZ ;  /* 0x000000fffffff290 */ /* 0x000fe4000fffe0ff */
[----:B------:R-:W-:Y:S05]  /*68e0*/  @!P0 BRA `(.L_x_108) ;  /* 0x0000000000408947 */ /* 0x000fea0003800000 */
[----:B------:R-:W2:Y:S01]  /*68f0*/  LDCU.64 UR8, c[0x4][0x70] ;  /* 0x01000e00ff0877ac */ /* 0x000ea20008000a00 */
[----:B------:R-:W-:Y:S01]  /*6900*/  MOV R3, 0x0 ;  /* 0x0000000000037802 */ /* 0x000fe20000000f00 */
[----:B------:R-:W-:Y:S02]  /*6910*/  HFMA2 R12, -RZ, RZ, 0, 5.9604644775390625e-08 ;  /* 0x00000001ff0c7431 */ /* 0x000fe400000001ff */
[----:B-1----:R-:W-:Y:S02]  /*6920*/  IMAD.MOV.U32 R8, RZ, RZ, 0x192 ;  /* 0x00000192ff087424 */ /* 0x002fe400078e00ff */
[----:B------:R-:W-:Y:S01]  /*6930*/  IMAD.MOV.U32 R13, RZ, RZ, RZ ;  /* 0x000000ffff0d7224 */ /* 0x000fe200078e00ff */
[----:B------:R-:W1:Y:S01]  /*6940*/  LDCU.64 UR6, c[0x4][0x78] ;  /* 0x01000f00ff0677ac */ /* 0x000e620008000a00 */
[----:B------:R-:W4:Y:S01]  /*6950*/  LDC.64 R2, c[0x4][R3] ;  /* 0x0100000003027b82 */ /* 0x000f220000000a00 */
[----:B------:R-:W5:Y:S01]  /*6960*/  LDCU.64 UR4, c[0x4][0x10] ;  /* 0x01000200ff0477ac */ /* 0x000f620008000a00 */
[----:B--2---:R-:W-:Y:S01]  /*6970*/  MOV R5, UR9 ;  /* 0x0000000900057c02 */ /* 0x004fe20008000f00 */
[----:B------:R-:W-:Y:S01]  /*6980*/  IMAD.U32 R4, RZ, RZ, UR8 ;  /* 0x00000008ff047e24 */ /* 0x000fe2000f8e00ff */
[----:B-1----:R-:W-:Y:S01]  /*6990*/  MOV R7, UR7 ;  /* 0x0000000700077c02 */ /* 0x002fe20008000f00 */
[----:B------:R-:W-:Y:S01]  /*69a0*/  IMAD.U32 R6, RZ, RZ, UR6 ;  /* 0x00000006ff067e24 */ /* 0x000fe2000f8e00ff */
[----:B-----5:R-:W-:Y:S01]  /*69b0*/  MOV R11, UR5 ;  /* 0x00000005000b7c02 */ /* 0x020fe20008000f00 */
[----:B------:R-:W-:Y:S02]  /*69c0*/  IMAD.U32 R10, RZ, RZ, UR4 ;  /* 0x00000004ff0a7e24 */ /* 0x000fe4000f8e00ff */
[----:B------:R-:W-:Y:S07]  /*69d0*/  LEPC R20, `(.L_x_108) ;  /* 0x000000001014794e */ /* 0x000fee0000000000 */
[----:B---34-:R-:W-:Y:S05]  /*69e0*/  CALL.ABS.NOINC R2 ;  /* 0x0000000002007343 */ /* 0x018fea0003c00000 */
.L_x_108:
[----:B------:R-:W-:Y:S01]  /*69f0*/  ISETP.NE.AND P0, PT, R100, RZ, PT ;  /* 0x000000ff6400720c */ /* 0x000fe20003f05270 */
[----:B------:R-:W-:Y:S05]  /*6a00*/  WARPSYNC.ALL ;  /* 0x0000000000007948 */ /* 0x000fea0003800000 */
[----:B------:R-:W-:Y:S01]  /*6a10*/  R2UR UR4, R48 ;  /* 0x00000000300472ca */ /* 0x000fe200000e0000 */
[--C-:B-1----:R-:W-:Y:S01]  /*6a20*/  HADD2.F32 R0, -RZ, R56.reuse.H0_H0 ;  /* 0x20000038ff007230 */ /* 0x102fe20000004100 */
[----:B------:R-:W-:Y:S01]  /*6a30*/  R2UR UR5, R73 ;  /* 0x00000000490572ca */ /* 0x000fe200000e0000 */
[----:B------:R-:W-:Y:S01]  /*6a40*/  HADD2.F32 R2, -RZ, R56.H1_H1 ;  /* 0x30000038ff027230 */ /* 0x000fe20000004100 */
[----:B------:R-:W-:Y:S01]  /*6a50*/  USHF.L.U32 UR8, UR43, 0xd, URZ ;  /* 0x0000000d2b087899 */ /* 0x000fe200080006ff */
[--C-:B------:R-:W-:Y:S01]  /*6a60*/  HADD2.F32 R3, -RZ, R57.reuse.H0_H0 ;  /* 0x20000039ff037230 */ /* 0x100fe20000004100 */
[----:B------:R-:W-:Y:S01]  /*6a70*/  BSSY.RECONVERGENT B0, `(.L_x_109) ;  /* 0x000008b000007945 */ /* 0x000fe20003800200 */
[----:B------:R-:W-:Y:S02]  /*6a80*/  HADD2.F32 R48, -RZ, R57.H1_H1 ;  /* 0x30000039ff307230 */ /* 0x000fe40000004100 */
[--C-:B------:R-:W-:Y:S02]  /*6a90*/  HADD2.F32 R50, -RZ, R58.reuse.H0_H0 ;  /* 0x2000003aff327230 */ /* 0x100fe40000004100 */
[----:B------:R-:W-:Y:S02]  /*6aa0*/  HADD2.F32 R51, -RZ, R58.H1_H1 ;  /* 0x3000003aff337230 */ /* 0x000fe40000004100 */
[----:B------:R-:W1:Y:S01]  /*6ab0*/  LDTM.x32 R4, tmem[UR4+0x20] ;  /* 0x00002004000479ee */ /* 0x000e6200082c0000 */
[----:B------:R-:W-:Y:S01]  /*6ac0*/  NOP ;  /* 0x0000000000007918 */ /* 0x000fe20000000000 */
[----:B------:R-:W-:Y:S01]  /*6ad0*/  UIADD3 UR5, UPT, UPT, UR5, 0x100, URZ ;  /* 0x0000010005057890 */ /* 0x000fe2000fffe0ff */
[--C-:B------:R-:W-:Y:S02]  /*6ae0*/  HADD2.F32 R52, -RZ, R59.reuse.H0_H0 ;  /* 0x2000003bff347230 */ /* 0x100fe40000004100 */
[----:B------:R-:W-:Y:S01]  /*6af0*/  HADD2.F32 R53, -RZ, R59.H1_H1 ;  /* 0x3000003bff357230 */ /* 0x000fe20000004100 */
[----:B------:R-:W-:Y:S01]  /*6b00*/  UPRMT UR5, UR37, 0x654, UR5 ;  /* 0x0000065425057896 */ /* 0x000fe20008000005 */
[--C-:B------:R-:W-:Y:S02]  /*6b10*/  HADD2.F32 R54, -RZ, R60.reuse.H0_H0 ;  /* 0x2000003cff367230 */ /* 0x100fe40000004100 */
[----:B------:R-:W-:Y:S02]  /*6b20*/  HADD2.F32 R55, -RZ, R60.H1_H1 ;  /* 0x3000003cff377230 */ /* 0x000fe40000004100 */
[--C-:B------:R-:W-:Y:S02]  /*6b30*/  HADD2.F32 R56, -RZ, R61.reuse.H0_H0 ;  /* 0x2000003dff387230 */ /* 0x100fe40000004100 */
[----:B------:R-:W-:Y:S02]  /*6b40*/  HADD2.F32 R57, -RZ, R61.H1_H1 ;  /* 0x3000003dff397230 */ /* 0x000fe40000004100 */
[----:B-1----:R-:W-:Y:S01]  /*6b50*/  SYNCS.ARRIVE.TRANS64.RED.A1T0 RZ, [UR5], RZ ;  /* 0x000000ffffff79a7 */ /* 0x002fe20008100405 */
[--C-:B------:R-:W-:Y:S02]  /*6b60*/  HADD2.F32 R58, -RZ, R62.reuse.H0_H0 ;  /* 0x2000003eff3a7230 */ /* 0x100fe40000004100 */
[----:B------:R-:W-:Y:S02]  /*6b70*/  HADD2.F32 R59, -RZ, R62.H1_H1 ;  /* 0x3000003eff3b7230 */ /* 0x000fe40000004100 */
[--C-:B------:R-:W-:Y:S02]  /*6b80*/  HADD2.F32 R60, -RZ, R63.reuse.H0_H0 ;  /* 0x2000003fff3c7230 */ /* 0x100fe40000004100 */
[----:B------:R-:W-:Y:S02]  /*6b90*/  HADD2.F32 R61, -RZ, R63.H1_H1 ;  /* 0x3000003fff3d7230 */ /* 0x000fe40000004100 */
[C---:B------:R-:W-:Y:S01]  /*6ba0*/  FMUL R4, R47.reuse, R4 ;  /* 0x000000042f047220 */ /* 0x040fe20000400000 */
[C---:B------:R-:W-:Y:S01]  /*6bb0*/  FMUL R5, R47.reuse, R5 ;  /* 0x000000052f057220 */ /* 0x040fe20000400000 */
[C---:B------:R-:W-:Y:S01]  /*6bc0*/  FMUL R6, R47.reuse, R6 ;  /* 0x000000062f067220 */ /* 0x040fe20000400000 */
[----:B------:R-:W-:Y:S01]  /*6bd0*/  FMUL R7, R47, R7 ;  /* 0x000000072f077220 */ /* 0x000fe20000400000 */
[C---:B------:R-:W-:Y:S01]  /*6be0*/  FFMA R4, R49.reuse, R0, R4 ;  /* 0x0000000031047223 */ /* 0x040fe20000000004 */
[C---:B------:R-:W-:Y:S01]  /*6bf0*/  FFMA R5, R49.reuse, R2, R5 ;  /* 0x0000000231057223 */ /* 0x040fe20000000005 */
[C---:B------:R-:W-:Y:S01]  /*6c00*/  FFMA R6, R49.reuse, R3, R6 ;  /* 0x0000000331067223 */ /* 0x040fe20000000006 */
[----:B------:R-:W-:Y:S01]  /*6c10*/  FFMA R7, R49, R48, R7 ;  /* 0x0000003031077223 */ /* 0x000fe20000000007 */
[C---:B------:R-:W-:Y:S01]  /*6c20*/  FMUL R8, R47.reuse, R8 ;  /* 0x000000082f087220 */ /* 0x040fe20000400000 */
[----:B------:R-:W-:Y:S01]  /*6c30*/  FMUL R9, R47, R9 ;  /* 0x000000092f097220 */ /* 0x000fe20000400000 */
[----:B------:R-:W-:Y:S01]  /*6c40*/  F2FP.F16.F32.PACK_AB R4, R5, R4 ;  /* 0x000000040504723e */ /* 0x000fe200000000ff */
[----:B------:R-:W-:Y:S01]  /*6c50*/  FMUL R0, R47, R10 ;  /* 0x0000000a2f007220 */ /* 0x000fe20000400000 */
[----:B------:R-:W-:Y:S01]  /*6c60*/  F2FP.F16.F32.PACK_AB R5, R7, R6 ;  /* 0x000000060705723e */ /* 0x000fe200000000ff */
[C---:B------:R-:W-:Y:S01]  /*6c70*/  FFMA R8, R49.reuse, R50, R8 ;  /* 0x0000003231087223 */ /* 0x040fe20000000008 */
[C---:B------:R-:W-:Y:S01]  /*6c80*/  FFMA R9, R49.reuse, R51, R9 ;  /* 0x0000003331097223 */ /* 0x040fe20000000009 */
[----:B------:R-:W-:Y:S01]  /*6c90*/  FFMA R0, R49, R52, R0 ;  /* 0x0000003431007223 */ /* 0x000fe20000000000 */
[C---:B------:R-:W-:Y:S01]  /*6ca0*/  FMUL R2, R47.reuse, R11 ;  /* 0x0000000b2f027220 */ /* 0x040fe20000400000 */
[C---:B------:R-:W-:Y:S01]  /*6cb0*/  FMUL R3, R47.reuse, R12 ;  /* 0x0000000c2f037220 */ /* 0x040fe20000400000 */
[----:B------:R-:W-:Y:S01]  /*6cc0*/  FMUL R10, R47, R13 ;  /* 0x0000000d2f0a7220 */ /* 0x000fe20000400000 */
[----:B------:R-:W-:Y:S01]  /*6cd0*/  F2FP.F16.F32.PACK_AB R6, R9, R8 ;  /* 0x000000080906723e */ /* 0x000fe200000000ff */
[C---:B------:R-:W-:Y:S01]  /*6ce0*/  FFMA R2, R49.reuse, R53, R2 ;  /* 0x0000003531027223 */ /* 0x040fe20000000002 */
[C---:B------:R-:W-:Y:S01]  /*6cf0*/  FFMA R3, R49.reuse, R54, R3 ;  /* 0x0000003631037223 */ /* 0x040fe20000000003 */
[----:B------:R-:W-:Y:S01]  /*6d00*/  FFMA R10, R49, R55, R10 ;  /* 0x00000037310a7223 */ /* 0x000fe2000000000a */
[C---:B------:R-:W-:Y:S01]  /*6d10*/  FMUL R11, R47.reuse, R14 ;  /* 0x0000000e2f0b7220 */ /* 0x040fe20000400000 */
[C---:B------:R-:W-:Y:S01]  /*6d20*/  FMUL R15, R47.reuse, R15 ;  /* 0x0000000f2f0f7220 */ /* 0x040fe20000400000 */
[C---:B------:R-:W-:Y:S01]  /*6d30*/  FMUL R12, R47.reuse, R16 ;  /* 0x000000102f0c7220 */ /* 0x040fe20000400000 */
[----:B------:R-:W-:Y:S01]  /*6d40*/  FMUL R13, R47, R17 ;  /* 0x000000112f0d7220 */ /* 0x000fe20000400000 */
[----:B------:R-:W-:Y:S01]  /*6d50*/  FFMA R11, R49, R56, R11 ;  /* 0x00000038310b7223 */ /* 0x000fe2000000000b */
[----:B------:R-:W-:Y:S01]  /*6d60*/  FMUL R14, R47, R18 ;  /* 0x000000122f0e7220 */ /* 0x000fe20000400000 */
[----:B------:R-:W-:Y:S01]  /*6d70*/  FFMA R15, R49, R57, R15 ;  /* 0x00000039310f7223 */ /* 0x000fe2000000000f */
[--C-:B------:R-:W-:Y:S02]  /*6d80*/  HADD2.F32 R62, -RZ, R68.reuse.H0_H0 ;  /* 0x20000044ff3e7230 */ /* 0x100fe40000004100 */
[----:B------:R-:W-:Y:S01]  /*6d90*/  FMUL R19, R47, R19 ;  /* 0x000000132f137220 */ /* 0x000fe20000400000 */
[----:B------:R-:W-:Y:S01]  /*6da0*/  F2FP.F16.F32.PACK_AB R7, R2, R0 ;  /* 0x000000000207723e */ /* 0x000fe200000000ff */
[----:B------:R-:W-:Y:S01]  /*6db0*/  FFMA R12, R49, R58, R12 ;  /* 0x0000003a310c7223 */ /* 0x000fe2000000000c */
[----:B------:R-:W-:Y:S02]  /*6dc0*/  HADD2.F32 R63, -RZ, R68.H1_H1 ;  /* 0x30000044ff3f7230 */ /* 0x000fe40000004100 */
[----:B------:R-:W-:Y:S01]  /*6dd0*/  FMUL R16, R47, R20 ;  /* 0x000000142f107220 */ /* 0x000fe20000400000 */
[----:B------:R-:W-:Y:S01]  /*6de0*/  FFMA R13, R49, R59, R13 ;  /* 0x0000003b310d7223 */ /* 0x000fe2000000000d */
[----:B------:R1:W-:Y:S01]  /*6df0*/  STS.128 [R99+UR8], R4 ;  /* 0x0000000463007988 */ /* 0x0003e20008000c08 */
[--C-:B---3--:R-:W-:Y:S02]  /*6e00*/  HADD2.F32 R64, -RZ, R69.reuse.H0_H0 ;  /* 0x20000045ff407230 */ /* 0x108fe40000004100 */
[----:B------:R-:W-:Y:S01]  /*6e10*/  FMUL R17, R47, R21 ;  /* 0x000000152f117220 */ /* 0x000fe20000400000 */
[----:B------:R-:W-:Y:S01]  /*6e20*/  FFMA R14, R49, R60, R14 ;  /* 0x0000003c310e7223 */ /* 0x000fe2000000000e */
[----:B------:R-:W-:Y:S02]  /*6e30*/  HADD2.F32 R65, -RZ, R69.H1_H1 ;  /* 0x30000045ff417230 */ /* 0x000fe40000004100 */
[----:B------:R-:W-:Y:S01]  /*6e40*/  FMUL R18, R47, R22 ;  /* 0x000000162f127220 */ /* 0x000fe20000400000 */
[----:B------:R-:W-:Y:S01]  /*6e50*/  FFMA R19, R49, R61, R19 ;  /* 0x0000003d31137223 */ /* 0x000fe20000000013 */
[----:B------:R-:W-:Y:S02]  /*6e60*/  HADD2.F32 R66, -RZ, R70.H0_H0 ;  /* 0x20000046ff427230 */ /* 0x000fe40000004100 */
[----:B------:R-:W-:Y:S01]  /*6e70*/  FMUL R23, R47, R23 ;  /* 0x000000172f177220 */ /* 0x000fe20000400000 */
[--C-:B------:R-:W-:Y:S02]  /*6e80*/  HADD2.F32 R74, -RZ, R78.reuse.H0_H0 ;  /* 0x2000004eff4a7230 */ /* 0x100fe40000004100 */
[----:B------:R-:W-:Y:S01]  /*6e90*/  FFMA R16, R49, R62, R16 ;  /* 0x0000003e31107223 */ /* 0x000fe20000000010 */
[----:B------:R-:W-:Y:S01]  /*6ea0*/  HADD2.F32 R75, -RZ, R78.H1_H1 ;  /* 0x3000004eff4b7230 */ /* 0x000fe20000004100 */
[----:B------:R-:W-:Y:S01]  /*6eb0*/  IADD3 R78, PT, PT, R99, UR8, RZ ;  /* 0x00000008634e7c10 */ /* 0x000fe2000fffe0ff */
[----:B------:R-:W-:Y:S02]  /*6ec0*/  HADD2.F32 R67, -RZ, R70.H1_H1 ;  /* 0x30000046ff437230 */ /* 0x000fe40000004100 */
[----:B------:R-:W-:Y:S01]  /*6ed0*/  FMUL R20, R47, R24 ;  /* 0x000000182f147220 */ /* 0x000fe20000400000 */
[----:B------:R-:W-:Y:S01]  /*6ee0*/  FFMA R17, R49, R63, R17 ;  /* 0x0000003f31117223 */ /* 0x000fe20000000011 */
[--C-:B------:R-:W-:Y:S02]  /*6ef0*/  HADD2.F32 R68, -RZ, R71.reuse.H0_H0 ;  /* 0x20000047ff447230 */ /* 0x100fe40000004100 */
[----:B------:R-:W-:Y:S01]  /*6f00*/  FMUL R21, R47, R25 ;  /* 0x000000192f157220 */ /* 0x000fe20000400000 */
[----:B------:R-:W-:Y:S01]  /*6f10*/  FFMA R18, R49, R64, R18 ;  /* 0x0000004031127223 */ /* 0x000fe20000000012 */
[----:B------:R-:W-:Y:S02]  /*6f20*/  HADD2.F32 R69, -RZ, R71.H1_H1 ;  /* 0x30000047ff457230 */ /* 0x000fe40000004100 */
[----:B------:R-:W-:Y:S01]  /*6f30*/  FMUL R22, R47, R26 ;  /* 0x0000001a2f167220 */ /* 0x000fe20000400000 */
[----:B------:R-:W-:Y:S01]  /*6f40*/  F2FP.F16.F32.PACK_AB R8, R10, R3 ;  /* 0x000000030a08723e */ /* 0x000fe200000000ff */
[----:B------:R-:W-:Y:S01]  /*6f50*/  FFMA R23, R49, R65, R23 ;  /* 0x0000004131177223 */ /* 0x000fe20000000017 */
[----:B------:R-:W-:Y:S01]  /*6f60*/  F2FP.F16.F32.PACK_AB R9, R15, R11 ;  /* 0x0000000b0f09723e */ /* 0x000fe200000000ff */
[--C-:B------:R-:W-:Y:S02]  /*6f70*/  HADD2.F32 R70, -RZ, R76.reuse.H0_H0 ;  /* 0x2000004cff467230 */ /* 0x100fe40000004100 */
[----:B------:R-:W-:Y:S01]  /*6f80*/  FMUL R27, R47, R27 ;  /* 0x0000001b2f1b7220 */ /* 0x000fe20000400000 */
[----:B------:R-:W-:Y:S01]  /*6f90*/  IADD3 R106, PT, PT, R106, R78, RZ ;  /* 0x0000004e6a6a7210 */ /* 0x000fe20007ffe0ff */
[----:B------:R-:W-:Y:S01]  /*6fa0*/  FFMA R20, R49, R66, R20 ;  /* 0x0000004231147223 */ /* 0x000fe20000000014 */
[----:B------:R-:W-:Y:S01]  /*6fb0*/  F2FP.F16.F32.PACK_AB R10, R13, R12 ;  /* 0x0000000c0d0a723e */ /* 0x000fe200000000ff */
[----:B------:R-:W-:Y:S01]  /*6fc0*/  HADD2.F32 R71, -RZ, R76.H1_H1 ;  /* 0x3000004cff477230 */ /* 0x000fe20000004100 */
[----:B------:R-:W-:Y:S01]  /*6fd0*/  F2FP.F16.F32.PACK_AB R11, R19, R14 ;  /* 0x0000000e130b723e */ /* 0x000fe200000000ff */
[----:B------:R-:W-:Y:S01]  /*6fe0*/  FMUL R24, R47, R28 ;  /* 0x0000001c2f187220 */ /* 0x000fe20000400000 */
[----:B------:R-:W-:Y:S01]  /*6ff0*/  FFMA R21, R49, R67, R21 ;  /* 0x0000004331157223 */ /* 0x000fe20000000015 */
[--C-:B------:R-:W-:Y:S02]  /*7000*/  HADD2.F32 R72, -RZ, R77.reuse.H0_H0 ;  /* 0x2000004dff487230 */ /* 0x100fe40000004100 */
[----:B------:R-:W-:Y:S01]  /*7010*/  FMUL R25, R47, R29 ;  /* 0x0000001d2f197220 */ /* 0x000fe20000400000 */
[----:B------:R1:W-:Y:S01]  /*7020*/  STS.128 [R106+0x10], R8 ;  /* 0x000010086a007388 */ /* 0x0003e20000000c00 */
[----:B------:R-:W-:Y:S01]  /*7030*/  FFMA R22, R49, R68, R22 ;  /* 0x0000004431167223 */ /* 0x000fe20000000016 */
[----:B------:R-:W-:Y:S02]  /*7040*/  HADD2.F32 R73, -RZ, R77.H1_H1 ;  /* 0x3000004dff497230 */ /* 0x000fe40000004100 */
[----:B------:R-:W-:Y:S01]  /*7050*/  FMUL R26, R47, R30 ;  /* 0x0000001e2f1a7220 */ /* 0x000fe20000400000 */
[----:B------:R-:W-:Y:S01]  /*7060*/  FFMA R27, R49, R69, R27 ;  /* 0x00000045311b7223 */ /* 0x000fe2000000001b */
        /* <DEDUP_REMOVED lines=10> */
[----:B------:R-:W-:Y:S01]  /*7110*/  F2FP.F16.F32.PACK_AB R17, R23, R18 ;  /* 0x000000121711723e */ /* 0x000fe200000000ff */
[----:B------:R-:W-:Y:S01]  /*7120*/  FFMA R31, R49, R73, R31 ;  /* 0x00000049311f7223 */ /* 0x000fe2000000001f */
[----:B------:R-:W-:Y:S01]  /*7130*/  FMUL R35, R47, R35 ;  /* 0x000000232f237220 */ /* 0x000fe20000400000 */
[----:B------:R-:W-:Y:S01]  /*7140*/  IADD3 R105, PT, PT, R105, R78, RZ ;  /* 0x0000004e69697210 */ /* 0x000fe20007ffe0ff */
[----:B------:R-:W-:Y:S01]  /*7150*/  FFMA R28, R49, R74, R28 ;  /* 0x0000004a311c7223 */ /* 0x000fe2000000001c */
[----:B------:R-:W-:Y:S01]  /*7160*/  F2FP.F16.F32.PACK_AB R18, R21, R20 ;  /* 0x000000141512723e */ /* 0x000fe200000000ff */
[----:B------:R-:W-:Y:S01]  /*7170*/  FFMA R29, R49, R75, R29 ;  /* 0x0000004b311d7223 */ /* 0x000fe2000000001d */
[----:B------:R-:W-:Y:S01]  /*7180*/  F2FP.F16.F32.PACK_AB R19, R27, R22 ;  /* 0x000000161b13723e */ /* 0x000fe200000000ff */
[C---:B------:R-:W-:Y:S01]  /*7190*/  FFMA R30, R49.reuse, R76, R30 ;  /* 0x0000004c311e7223 */ /* 0x040fe2000000001e */
[----:B------:R-:W-:Y:S01]  /*71a0*/  FFMA R35, R49, R77, R35 ;  /* 0x0000004d31237223 */ /* 0x000fe20000000023 */
[----:B------:R-:W-:Y:S02]  /*71b0*/  F2FP.F16.F32.PACK_AB R24, R25, R24 ;  /* 0x000000181918723e */ /* 0x000fe400000000ff */
[----:B------:R1:W-:Y:S01]  /*71c0*/  STS.128 [R105+0x20], R16 ;  /* 0x0000201069007388 */ /* 0x0003e20000000c00 */
[----:B------:R-:W-:Y:S02]  /*71d0*/  F2FP.F16.F32.PACK_AB R25, R31, R26 ;  /* 0x0000001a1f19723e */ /* 0x000fe400000000ff */
[----:B------:R-:W-:Y:S02]  /*71e0*/  F2FP.F16.F32.PACK_AB R26, R29, R28 ;  /* 0x0000001c1d1a723e */ /* 0x000fe400000000ff */
[----:B------:R-:W-:Y:S02]  /*71f0*/  F2FP.F16.F32.PACK_AB R27, R35, R30 ;  /* 0x0000001e231b723e */ /* 0x000fe400000000ff */
[----:B------:R-:W-:Y:S05]  /*7200*/  IADD3 R0, PT, PT, R98, R106, RZ ;  /* 0x0000006a62007210 */ /* 0x000fea0007ffe0ff */
        /* <DEDUP_REMOVED lines=9> */
[----:B------:R-:W-:Y:S02]  /*72a0*/  UIADD3 UR10, UP0, UPT, UR54, 0x680, URZ ;  /* 0x00000680360a7890 */ /* 0x000fe4000ff1e0ff */
[----:B------:R-:W-:Y:S02]  /*72b0*/  UIADD3 UR5, UPT, UPT, UR41, 0x20, URZ ;  /* 0x0000002029057890 */ /* 0x000fe4000fffe0ff */
[----:B------:R-:W-:Y:S02]  /*72c0*/  UIADD3 UR4, UPT, UPT, UR48, 0x200, UR8 ;  /* 0x0000020030047890 */ /* 0x000fe4000fffe008 */
[----:B------:R-:W-:Y:S01]  /*72d0*/  UIADD3.X UR11, UPT, UPT, URZ, UR55, URZ, UP0, !UPT ;  /* 0x00000037ff0b7290 */ /* 0x000fe200087fe4ff */
[----:B------:R-:W-:Y:S01]  /*72e0*/  UMOV UR6, UR42 ;  /* 0x0000002a00067c82 */ /* 0x000fe20008000000 */
[----:B------:R-:W-:Y:S07]  /*72f0*/  UMOV UR7, UR36 ;  /* 0x0000002400077c82 */ /* 0x000fee0008000000 */
[----:B------:R2:W-:Y:S02]  /*7300*/  UTMASTG.3D [UR4], [UR10] ;  /* 0x000000040a0073b5 */ /* 0x0005e40008010000 */
[----:B--2---:R0:W-:Y:S02]  /*7310*/  UTMACMDFLUSH ;  /* 0x00000000000079b7 */ /* 0x0041e40000000000 */
.L_x_110:
[----:B------:R-:W-:Y:S05]  /*7320*/  BSYNC.RECONVERGENT B0 ;  /* 0x0000000000007941 */ /* 0x000fea0003800200 */
.L_x_109:
[----:B------:R-:W-:Y:S01]  /*7330*/  UIADD3 UR43, UPT, UPT, UR43, 0x1, URZ ;  /* 0x000000012b2b7890 */ /* 0x000fe2000fffe0ff */
[----:B------:R-:W-:Y:S03]  /*7340*/  BSSY.RECONVERGENT B0, `(.L_x_111) ;  /* 0x0000008000007945 */ /* 0x000fe60003800200 */
[----:B------:R-:W-:Y:S04]  /*7350*/  UISETP.NE.AND UP0, UPT, UR43, 0x3, UPT ;  /* 0x000000032b00788c */ /* 0x000fe8000bf05270 */
[----:B------:R-:W-:Y:S02]  /*7360*/  UISETP.EQ.XOR UP1, UPT, UR40, 0x3, !UP0 ;  /* 0x000000032800788c */ /* 0x000fe4000c722a70 */
[----:B------:R-:W-:Y:S02]  /*7370*/  USEL UR56, UR43, URZ, UP0 ;  /* 0x000000ff2b387287 */ /* 0x000fe40008000000 */
[----:B------:R-:W-:Y:S04]  /*7380*/  USEL UR4, URZ, 0x1, !UP1 ;  /* 0x00000001ff047887 */ /* 0x000fe8000c800000 */
[----:B------:R-:W-:Y:S01]  /*7390*/  ULOP3.LUT UR51, UR51, UR4, URZ, 0x3c, !UPT ;  /* 0x0000000433337292 */ /* 0x000fe2000f8e3cff */
[----:B------:R-:W-:Y:S11]  /*73a0*/  @P0 BRA `(.L_x_112) ;  /* 0x0000000000040947 */ /* 0x000ff60003800000 */
[----:B------:R-:W-:Y:S04]  /*73b0*/  DEPBAR.LE SB0, 0x1 ;  /* 0x000080400000791a */ /* 0x000fe80000000000 */
.L_x_112:
[----:B------:R-:W-:Y:S05]  /*73c0*/  BSYNC.RECONVERGENT B0 ;  /* 0x0000000000007941 */ /* 0x000fea0003800200 */
.L_x_111:
[----:B------:R-:W-:Y:S01]  /*73d0*/  BAR.SYNC.DEFER_BLOCKING 0x1, 0x80 ;  /* 0x0042000000007b1d */ /* 0x000fe20000010000 */
[----:B------:R-:W-:Y:S01]  /*73e0*/  UISETP.NE.AND UP0, UPT, UR50, -0x2, UPT ;  /* 0xfffffffe3200788c */ /* 0x000fe2000bf05270 */
[----:B------:R-:W-:Y:S08]  /*73f0*/  IADD3 R45, PT, PT, R45, 0x1, RZ ;  /* 0x000000012d2d7810 */ /* 0x000ff00007ffe0ff */
[----:B------:R-:W-:Y:S05]  /*7400*/  BRA.U !UP0, `(.L_x_113) ;  /* 0x0000000108287547 */ /* 0x000fea000b800000 */
[----:B------:R-:W-:Y:S01]  /*7410*/  ISETP.NE.AND P0, PT, R104, RZ, PT ;  /* 0x000000ff6800720c */ /* 0x000fe20003f05270 */
[----:B------:R-:W-:Y:S01]  /*7420*/  IMAD.U32 R2, RZ, RZ, UR49 ;  /* 0x00000031ff027e24 */ /* 0x000fe2000f8e00ff */
[----:B------:R-:W-:Y:S01]  /*7430*/  UIADD3 UR49, UPT, UPT, UR49, 0x1, URZ ;  /* 0x0000000131317890 */ /* 0x000fe2000fffe0ff */
[----:B-1----:R-:W-:Y:S03]  /*7440*/  IMAD.U32 R0, RZ, RZ, UR37 ;  /* 0x00000025ff007e24 */ /* 0x002fe6000f8e00ff */
[----:B------:R-:W-:Y:S04]  /*7450*/  UISETP.NE.AND UP0, UPT, UR49, 0x3, UPT ;  /* 0x000000033100788c */ /* 0x000fe8000bf05270 */
[----:B------:R-:W-:Y:S03]  /*7460*/  USEL UR49, UR49, URZ, UP0 ;  /* 0x000000ff31317287 */ /* 0x000fe60008000000 */
[----:B------:R-:W-:Y:S05]  /*7470*/  @P0 LEA R2, R2, UR48, 0x3 ;  /* 0x0000003002020c11 */ /* 0x000fea000f8e18ff */
[----:B------:R-:W-:Y:S05]  /*7480*/  @P0 VIADD R2, R2, 0x98 ;  /* 0x0000009802020836 */ /* 0x000fea0000000000 */
[----:B------:R-:W-:Y:S04]  /*7490*/  @P0 PRMT R0, R0, 0x654, R2 ;  /* 0x0000065400000816 */ /* 0x000fe80000000002 */
[----:B------:R2:W-:Y:S03]  /*74a0*/  @P0 SYNCS.ARRIVE.TRANS64.RED.A1T0 RZ, [R0+URZ], RZ ;  /* 0x000000ff00ff09a7 */ /* 0x0005e600081004ff */
.L_x_113:
[----:B------:R-:W-:Y:S01]  /*74b0*/  ISETP.NE.AND P2, PT, R101, RZ, PT ;  /* 0x000000ff6500720c */ /* 0x000fe20003f45270 */
[----:B------:R-:W-:Y:S01]  /*74c0*/  UIADD3 UR50, UPT, UPT, UR50, 0x2, URZ ;  /* 0x0000000232327890 */ /* 0x000fe2000fffe0ff */
[----:B------:R-:W-:Y:S01]  /*74d0*/  ISETP.NE.AND P0, PT, R103, 0x2, PT ;  /* 0x000000026700780c */ /* 0x000fe20003f05270 */
[----:B------:R-:W-:Y:S01]  /*74e0*/  IMAD.IADD R14, R43, 0x1, R86 ;  /* 0x000000012b0e7824 */ /* 0x000fe200078e0256 */
[----:B------:R-:W-:Y:S01]  /*74f0*/  ISETP.NE.AND P1, PT, R45, 0x4, PT ;  /* 0x000000042d00780c */ /* 0x000fe20003f25270 */
[----:B------:R-:W-:Y:S01]  /*7500*/  IMAD.IADD R15, R44, 0x1, R87 ;  /* 0x000000012c0f7824 */ /* 0x000fe200078e0257 */
[----:B------:R-:W-:Y:S02]  /*7510*/  SEL R2, RZ, 0x1, P0 ;  /* 0x00000001ff027807 */ /* 0x000fe40000000000 */
[----:B-12---:R-:W-:Y:S02]  /*7520*/  SEL R0, RZ, 0x1, P1 ;  /* 0x00000001ff007807 */ /* 0x006fe40000800000 */
[----:B------:R-:W-:Y:S02]  /*7530*/  LOP3.LUT R96, R96, R2, RZ, 0x3c, !PT ;  /* 0x0000000260607212 */ /* 0x000fe400078e3cff */
[----:B------:R-:W-:Y:S02]  /*7540*/  LOP3.LUT R97, R97, R0, RZ, 0x3c, !PT ;  /* 0x0000000061617212 */ /* 0x000fe400078e3cff */
[----:B------:R-:W-:Y:S02]  /*7550*/  @P2 R2UR UR36, R95 ;  /* 0x000000005f2422ca */ /* 0x000fe400000e0000 */
[----:B------:R-:W-:Y:S02]  /*7560*/  SEL R103, R103, RZ, P0 ;  /* 0x000000ff67677207 */ /* 0x000fe40000000000 */
[----:B------:R-:W-:Y:S01]  /*7570*/  SEL R45, R45, RZ, P1 ;  /* 0x000000ff2d2d7207 */ /* 0x000fe20000800000 */
[----:B------:R-:W-:Y:S10]  /*7580*/  @P2 BRA `(.L_x_114) ;  /* 0xffffffd800042947 */ /* 0x000ff4000383ffff */
[----:B------:R-:W-:-:S09]  /*7590*/  UISETP.NE.AND UP0, UPT, UR53, URZ, UPT ;  /* 0x000000ff3500728c */ /* 0x000fd2000bf05270 */
[----:B------:R-:W-:Y:S05]  /*75a0*/  BRA.U !UP0, `(.L_x_115) ;  /* 0x0000000108487547 */ /* 0x000fea000b800000 */
[----:B------:R-:W1:Y:S02]  /*75b0*/  LDCU.64 UR4, c[0x0][0x890] ;  /* 0x00011200ff0477ac */ /* 0x000e640008000a00 */
[----:B-1----:R-:W-:-:S04]  /*75c0*/  UISETP.NE.U32.AND UP0, UPT, UR4, URZ, UPT ;  /* 0x000000ff0400728c */ /* 0x002fc8000bf05070 */
[----:B------:R-:W-:-:S09]  /*75d0*/  UISETP.NE.AND.EX UP0, UPT, UR5, URZ, UPT, UP0 ;  /* 0x000000ff0500728c */ /* 0x000fd2000bf05300 */
[----:B------:R-:W-:Y:S05]  /*75e0*/  BRA.U UP0, `(.L_x_116) ;  /* 0x00000001000c7547 */ /* 0x000fea000b800000 */
[----:B------:R-:W-:-:S13]  /*75f0*/  FSETP.NEU.AND P0, PT, R49, RZ, PT ;  /* 0x000000ff3100720b */ /* 0x000fda0003f0d000 */
[----:B------:R-:W-:Y:S05]  /*7600*/  @!P0 EXIT ;  /* 0x000000000000894d */ /* 0x000fea0003800000 */
[----:B------:R-:W-:Y:S05]  /*7610*/  BRA `(.L_x_115) ;  /* 0x00000000002c7947 */ /* 0x000fea0003800000 */
.L_x_116:
[----:B------:R-:W-:Y:S01]  /*7620*/  ISETP.NE.AND P0, PT, R102, RZ, PT ;  /* 0x000000ff6600720c */ /* 0x000fe20003f05270 */
[----:B------:R-:W-:-:S12]  /*7630*/  BSSY.RECONVERGENT B0, `(.L_x_115) ;  /* 0x0000009000007945 */ /* 0x000fd80003800200 */
[----:B------:R-:W-:Y:S05]  /*7640*/  @P0 BRA `(.L_x_117) ;  /* 0x0000000000140947 */ /* 0x000fea0003800000 */
[----:B------:R-:W1:Y:S02]  /*7650*/  LDCU.64 UR4, c[0x0][0x888] ;  /* 0x00011100ff0477ac */ /* 0x000e640008000a00 */
[----:B-1----:R-:W-:-:S04]  /*7660*/  ISETP.NE.U32.AND P0, PT, RZ, UR4, PT ;  /* 0x00000004ff007c0c */ /* 0x002fc8000bf05070 */
[----:B------:R-:W-:-:S13]  /*7670*/  ISETP.NE.AND.EX P0, PT, RZ, UR5, PT, P0 ;  /* 0x00000005ff007c0c */ /* 0x000fda000bf05300 */
[----:B------:R-:W-:Y:S05]  /*7680*/  @!P0 EXIT ;  /* 0x000000000000894d */ /* 0x000fea0003800000 */
[----:B------:R-:W-:Y:S05]  /*7690*/  BRA `(.L_x_118) ;  /* 0x0000000000087947 */ /* 0x000fea0003800000 */
.L_x_117:
[----:B------:R-:W-:-:S13]  /*76a0*/  FSETP.NEU.AND P0, PT, R49, RZ, PT ;  /* 0x000000ff3100720b */ /* 0x000fda0003f0d000 */
[----:B------:R-:W-:Y:S05]  /*76b0*/  @!P0 EXIT ;  /* 0x000000000000894d */ /* 0x000fea0003800000 */
.L_x_118:
[----:B------:R-:W-:Y:S05]  /*76c0*/  BSYNC.RECONVERGENT B0 ;  /* 0x0000000000007941 */ /* 0x000fea0003800200 */
.L_x_115:
[----:B------:R-:W-:Y:S01]  /*76d0*/  ULEA UR4, UR49, UR48, 0x3 ;  /* 0x0000003031047291 */ /* 0x000fe2000f8e18ff */
[----:B------:R-:W-:-:S04]  /*76e0*/  DEPBAR.LE SB0, 0x0 ;  /* 0x000080000000791a */ /* 0x000fc80000000000 */
[----:B------:R-:W-:-:S04]  /*76f0*/  UIADD3 UR4, UPT, UPT, UR4, 0x98, URZ ;  /* 0x0000009804047890 */ /* 0x000fc8000fffe0ff */
[----:B------:R-:W-:-:S09]  /*7700*/  UPRMT UR4, UR37, 0x654, UR4 ;  /* 0x0000065425047896 */ /* 0x000fd20008000004 */
[----:B------:R-:W-:Y:S01]  /*7710*/  SYNCS.ARRIVE.TRANS64.RED.A1T0 RZ, [UR4], RZ ;  /* 0x000000ffffff79a7 */ /* 0x000fe20008100404 */
[----:B------:R-:W-:Y:S05]  /*7720*/  EXIT ;  /* 0x000000000000794d */ /* 0x000fea0003800000 */
.L_x_19:
[----:B--2---:R2:W1:Y:S02]  /*7730*/  SYNCS.PHASECHK.TRANS64.TRYWAIT P0, [R2+URZ+0x130], R3 ;  /* 0x00013003020075a7 */ /* 0x00446400080011ff */
[----:B-1----:R-:W-:Y:S05]  /*7740*/  @!P0 NANOSLEEP.SYNCS 0x989680 ;  /* 0x009896800000895d */ /* 0x002fea0003900000 */
[----:B------:R-:W1:Y:S02]  /*7750*/  @!P0 SYNCS.PHASECHK.TRANS64 P0, [R2+URZ+0x130], R3 ;  /* 0x00013003020085a7 */ /* 0x000e6400080010ff */
[----:B-1----:R-:W-:Y:S05]  /*7760*/  @!P0 BRA `(.L_x_19) ;  /* 0xfffffffc00f08947 */ /* 0x002fea000383ffff */
[----:B------:R-:W-:Y:S05]  /*7770*/  BRA `(.L_x_119) ;  /* 0xffffff9c00b07947 */ /* 0x000fea000383ffff */
.L_x_22:
[----:B-1----:R-:W-:-:S07]  /*7780*/  MOV R2, UR33 ;  /* 0x0000002100027c02 */ /* 0x002fce0008000f00 */
.L_x_120:
[----:B-1----:R1:W2:Y:S02]  /*7790*/  SYNCS.PHASECHK.TRANS64.TRYWAIT P0, [R2+URZ+0x40], R4 ;  /* 0x00004004020075a7 */ /* 0x0022a400080011ff */
[----:B--2---:R-:W-:Y:S05]  /*77a0*/  @!P0 NANOSLEEP.SYNCS 0x989680 ;  /* 0x009896800000895d */ /* 0x004fea0003900000 */
[----:B------:R-:W2:Y:S02]  /*77b0*/  @!P0 SYNCS.PHASECHK.TRANS64 P0, [R2+URZ+0x40], R4 ;  /* 0x00004004020085a7 */ /* 0x000ea400080010ff */
[----:B--2---:R-:W-:Y:S05]  /*77c0*/  @!P0 BRA `(.L_x_120) ;  /* 0xfffffffc00f08947 */ /* 0x004fea000383ffff */
[----:B------:R-:W-:Y:S05]  /*77d0*/  BRA `(.L_x_21) ;  /* 0xffffffa000007947 */ /* 0x000fea000383ffff */
.L_x_28:
[----:B-1----:R-:W-:-:S07]  /*77e0*/  MOV R2, UR17 ;  /* 0x0000001100027c02 */ /* 0x002fce0008000f00 */
.L_x_121:
[----:B-1----:R1:W2:Y:S02]  /*77f0*/  SYNCS.PHASECHK.TRANS64.TRYWAIT P0, [R2+URZ+0x40], R4 ;  /* 0x00004004020075a7 */ /* 0x0022a400080011ff */
[----:B--2---:R-:W-:Y:S05]  /*7800*/  @!P0 NANOSLEEP.SYNCS 0x989680 ;  /* 0x009896800000895d */ /* 0x004fea0003900000 */
[----:B------:R-:W2:Y:S02]  /*7810*/  @!P0 SYNCS.PHASECHK.TRANS64 P0, [R2+URZ+0x40], R4 ;  /* 0x00004004020085a7 */ /* 0x000ea400080010ff */
[----:B--2---:R-:W-:Y:S05]  /*7820*/  @!P0 BRA `(.L_x_121) ;  /* 0xfffffffc00f08947 */ /* 0x004fea000383ffff */
[----:B------:R-:W-:Y:S05]  /*7830*/  BRA `(.L_x_27) ;  /* 0xffffffa000a87947 */ /* 0x000fea000383ffff */
.L_x_32:
[----:B-1----:R1:W2:Y:S02]  /*7840*/  SYNCS.PHASECHK.TRANS64.TRYWAIT P0, [R2+URZ+0xc0], R3 ;  /* 0x0000c003020075a7 */ /* 0x0022a400080011ff */
[----:B--2---:R-:W-:Y:S05]  /*7850*/  @!P0 NANOSLEEP.SYNCS 0x989680 ;  /* 0x009896800000895d */ /* 0x004fea0003900000 */
[----:B------:R-:W2:Y:S02]  /*7860*/  @!P0 SYNCS.PHASECHK.TRANS64 P0, [R2+URZ+0xc0], R3 ;  /* 0x0000c003020085a7 */ /* 0x000ea400080010ff */
[----:B--2---:R-:W-:Y:S05]  /*7870*/  @!P0 BRA `(.L_x_32) ;  /* 0xfffffffc00f08947 */ /* 0x004fea000383ffff */
[----:B------:R-:W-:Y:S05]  /*7880*/  BRA `(.L_x_122) ;  /* 0xffffffa400387947 */ /* 0x000fea000383ffff */
.L_x_36:
[----:B----4-:R-:W-:-:S07]  /*7890*/  MOV R0, UR5 ;  /* 0x0000000500007c02 */ /* 0x010fce0008000f00 */
.L_x_123:
[----:B-1----:R1:W2:Y:S02]  /*78a0*/  SYNCS.PHASECHK.TRANS64.TRYWAIT P0, [R0+URZ], R2 ;  /* 0x00000002000075a7 */ /* 0x0022a400080011ff */
[----:B--2---:R-:W-:Y:S05]  /*78b0*/  @!P0 NANOSLEEP.SYNCS 0x989680 ;  /* 0x009896800000895d */ /* 0x004fea0003900000 */
[----:B------:R-:W2:Y:S02]  /*78c0*/  @!P0 SYNCS.PHASECHK.TRANS64 P0, [R0+URZ], R2 ;  /* 0x00000002000085a7 */ /* 0x000ea400080010ff */
[----:B--2---:R-:W-:Y:S05]  /*78d0*/  @!P0 BRA `(.L_x_123) ;  /* 0xfffffffc00f08947 */ /* 0x004fea000383ffff */
[----:B------:R-:W-:Y:S05]  /*78e0*/  BRA `(.L_x_124) ;  /* 0xffffffa800a87947 */ /* 0x000fea000383ffff */
.L_x_37:
[----:B----4-:R-:W-:-:S07]  /*78f0*/  MOV R0, UR5 ;  /* 0x0000000500007c02 */ /* 0x010fce0008000f00 */
.L_x_125:
[----:B-1----:R1:W2:Y:S02]  /*7900*/  SYNCS.PHASECHK.TRANS64.TRYWAIT P0, [R0+URZ], R3 ;  /* 0x00000003000075a7 */ /* 0x0022a400080011ff */
[----:B--2---:R-:W-:Y:S05]  /*7910*/  @!P0 NANOSLEEP.SYNCS 0x989680 ;  /* 0x009896800000895d */ /* 0x004fea0003900000 */
[----:B------:R-:W2:Y:S02]  /*7920*/  @!P0 SYNCS.PHASECHK.TRANS64 P0, [R0+URZ], R3 ;  /* 0x00000003000085a7 */ /* 0x000ea400080010ff */
[----:B--2---:R-:W-:Y:S05]  /*7930*/  @!P0 BRA `(.L_x_125) ;  /* 0xfffffffc00f08947 */ /* 0x004fea000383ffff */
[----:B------:R-:W-:Y:S05]  /*7940*/  BRA `(.L_x_126) ;  /* 0xffffffa800b47947 */ /* 0x000fea000383ffff */
.L_x_38:
[----:B----4-:R-:W-:-:S07]  /*7950*/  MOV R0, UR5 ;  /* 0x0000000500007c02 */ /* 0x010fce0008000f00 */
.L_x_127:
[----:B-1----:R1:W2:Y:S02]  /*7960*/  SYNCS.PHASECHK.TRANS64.TRYWAIT P0, [R0+URZ], R3 ;  /* 0x00000003000075a7 */ /* 0x0022a400080011ff */
[----:B--2---:R-:W-:Y:S05]  /*7970*/  @!P0 NANOSLEEP.SYNCS 0x989680 ;  /* 0x009896800000895d */ /* 0x004fea0003900000 */
[----:B------:R-:W2:Y:S02]  /*7980*/  @!P0 SYNCS.PHASECHK.TRANS64 P0, [R0+URZ], R3 ;  /* 0x00000003000085a7 */ /* 0x000ea400080010ff */
[----:B--2---:R-:W-:Y:S05]  /*7990*/  @!P0 BRA `(.L_x_127) ;  /* 0xfffffffc00f08947 */ /* 0x004fea000383ffff */
[----:B------:R-:W-:Y:S05]  /*79a0*/  BRA `(.L_x_128) ;  /* 0xffffffa800c07947 */ /* 0x000fea000383ffff */
.L_x_39:
[----:B----4-:R-:W-:-:S07]  /*79b0*/  MOV R0, UR5 ;  /* 0x0000000500007c02 */ /* 0x010fce0008000f00 */
.L_x_129:
[----:B-1----:R1:W2:Y:S02]  /*79c0*/  SYNCS.PHASECHK.TRANS64.TRYWAIT P0, [R0+URZ], R3 ;  /* 0x00000003000075a7 */ /* 0x0022a400080011ff */
[----:B--2---:R-:W-:Y:S05]  /*79d0*/  @!P0 NANOSLEEP.SYNCS 0x989680 ;  /* 0x009896800000895d */ /* 0x004fea0003900000 */
[----:B------:R-:W2:Y:S02]  /*79e0*/  @!P0 SYNCS.PHASECHK.TRANS64 P0, [R0+URZ], R3 ;  /* 0x00000003000085a7 */ /* 0x000ea400080010ff */
[----:B--2---:R-:W-:Y:S05]  /*79f0*/  @!P0 BRA `(.L_x_129) ;  /* 0xfffffffc00f08947 */ /* 0x004fea000383ffff */
[----:B------:R-:W-:Y:S05]  /*7a00*/  BRA `(.L_x_130) ;  /* 0xffffffa800cc7947 */ /* 0x000fea000383ffff */
.L_x_40:
[----:B----4-:R-:W-:-:S07]  /*7a10*/  MOV R0, UR5 ;  /* 0x0000000500007c02 */ /* 0x010fce0008000f00 */
.L_x_131:
[----:B-1----:R1:W2:Y:S02]  /*7a20*/  SYNCS.PHASECHK.TRANS64.TRYWAIT P0, [R0+URZ], R3 ;  /* 0x00000003000075a7 */ /* 0x0022a400080011ff */
[----:B--2---:R-:W-:Y:S05]  /*7a30*/  @!P0 NANOSLEEP.SYNCS 0x989680 ;  /* 0x009896800000895d */ /* 0x004fea0003900000 */
[----:B------:R-:W2:Y:S02]  /*7a40*/  @!P0 SYNCS.PHASECHK.TRANS64 P0, [R0+URZ], R3 ;  /* 0x00000003000085a7 */ /* 0x000ea400080010ff */
[----:B--2---:R-:W-:Y:S05]  /*7a50*/  @!P0 BRA `(.L_x_131) ;  /* 0xfffffffc00f08947 */ /* 0x004fea000383ffff */
[----:B------:R-:W-:Y:S05]  /*7a60*/  BRA `(.L_x_132) ;  /* 0xffffffa800d87947 */ /* 0x000fea000383ffff */
.L_x_41:
[----:B----4-:R-:W-:-:S07]  /*7a70*/  MOV R0, UR5 ;  /* 0x0000000500007c02 */ /* 0x010fce0008000f00 */
.L_x_133:
[----:B-1----:R1:W2:Y:S02]  /*7a80*/  SYNCS.PHASECHK.TRANS64.TRYWAIT P0, [R0+URZ], R3 ;  /* 0x00000003000075a7 */ /* 0x0022a400080011ff */
[----:B--2---:R-:W-:Y:S05]  /*7a90*/  @!P0 NANOSLEEP.SYNCS 0x989680 ;  /* 0x009896800000895d */ /* 0x004fea0003900000 */
[----:B------:R-:W2:Y:S02]  /*7aa0*/  @!P0 SYNCS.PHASECHK.TRANS64 P0, [R0+URZ], R3 ;  /* 0x00000003000085a7 */ /* 0x000ea400080010ff */
[----:B--2---:R-:W-:Y:S05]  /*7ab0*/  @!P0 BRA `(.L_x_133) ;  /* 0xfffffffc00f08947 */ /* 0x004fea000383ffff */
[----:B------:R-:W-:Y:S05]  /*7ac0*/  BRA `(.L_x_134) ;  /* 0xffffffa800e47947 */ /* 0x000fea000383ffff */
.L_x_42:
[----:B----4-:R-:W-:-:S07]  /*7ad0*/  MOV R0, UR5 ;  /* 0x0000000500007c02 */ /* 0x010fce0008000f00 */
.L_x_135:
[----:B-1----:R1:W2:Y:S02]  /*7ae0*/  SYNCS.PHASECHK.TRANS64.TRYWAIT P0, [R0+URZ], R3 ;  /* 0x00000003000075a7 */ /* 0x0022a400080011ff */
[----:B--2---:R-:W-:Y:S05]  /*7af0*/  @!P0 NANOSLEEP.SYNCS 0x989680 ;  /* 0x009896800000895d */ /* 0x004fea0003900000 */
[----:B------:R-:W2:Y:S02]  /*7b00*/  @!P0 SYNCS.PHASECHK.TRANS64 P0, [R0+URZ], R3 ;  /* 0x00000003000085a7 */ /* 0x000ea400080010ff */
[----:B--2---:R-:W-:Y:S05]  /*7b10*/  @!P0 BRA `(.L_x_135) ;  /* 0xfffffffc00f08947 */ /* 0x004fea000383ffff */
[----:B------:R-:W-:Y:S05]  /*7b20*/  BRA `(.L_x_136) ;  /* 0xffffffa800f07947 */ /* 0x000fea000383ffff */
.L_x_45:
[----:B-1----:R1:W2:Y:S02]  /*7b30*/  SYNCS.PHASECHK.TRANS64.TRYWAIT P0, [R0+URZ+0x120], R4 ;  /* 0x00012004000075a7 */ /* 0x0022a400080011ff */
[----:B--2---:R-:W-:Y:S05]  /*7b40*/  @!P0 NANOSLEEP.SYNCS 0x989680 ;  /* 0x009896800000895d */ /* 0x004fea0003900000 */
[----:B------:R-:W2:Y:S02]  /*7b50*/  @!P0 SYNCS.PHASECHK.TRANS64 P0, [R0+URZ+0x120], R4 ;  /* 0x00012004000085a7 */ /* 0x000ea400080010ff */
[----:B--2---:R-:W-:Y:S05]  /*7b60*/  @!P0 BRA `(.L_x_45) ;  /* 0xfffffffc00f08947 */ /* 0x004fea000383ffff */
[----:B------:R-:W-:Y:S05]  /*7b70*/  BRA `(.L_x_137) ;  /* 0xffffffac004c7947 */ /* 0x000fea000383ffff */
.L_x_46:
[----:B------:R-:W-:-:S07]  /*7b80*/  MOV R0, UR5 ;  /* 0x0000000500007c02 */ /* 0x000fce0008000f00 */
.L_x_138:
[----:B-1----:R1:W2:Y:S02]  /*7b90*/  SYNCS.PHASECHK.TRANS64.TRYWAIT P0, [R0+URZ+0xd0], R5 ;  /* 0x0000d005000075a7 */ /* 0x0022a400080011ff */
[----:B--2---:R-:W-:Y:S05]  /*7ba0*/  @!P0 NANOSLEEP.SYNCS 0x989680 ;  /* 0x009896800000895d */ /* 0x004fea0003900000 */
[----:B------:R-:W2:Y:S02]  /*7bb0*/  @!P0 SYNCS.PHASECHK.TRANS64 P0, [R0+URZ+0xd0], R5 ;  /* 0x0000d005000085a7 */ /* 0x000ea400080010ff */
[----:B--2---:R-:W-:Y:S05]  /*7bc0*/  @!P0 BRA `(.L_x_138) ;  /* 0xfffffffc00f08947 */ /* 0x004fea000383ffff */
[----:B------:R-:W-:Y:S05]  /*7bd0*/  BRA `(.L_x_139) ;  /* 0xffffffac005c7947 */ /* 0x000fea000383ffff */
.L_x_47:
[----:B-1----:R1:W2:Y:S02]  /*7be0*/  SYNCS.PHASECHK.TRANS64.TRYWAIT P1, [R0+URZ+0xc0], R4 ;  /* 0x0000c004000075a7 */ /* 0x0022a400080211ff */
[----:B--2---:R-:W-:Y:S05]  /*7bf0*/  @!P1 NANOSLEEP.SYNCS 0x989680 ;  /* 0x009896800000995d */ /* 0x004fea0003900000 */
[----:B------:R-:W2:Y:S02]  /*7c00*/  @!P1 SYNCS.PHASECHK.TRANS64 P1, [R0+URZ+0xc0], R4 ;  /* 0x0000c004000095a7 */ /* 0x000ea400080210ff */
[----:B--2---:R-:W-:Y:S05]  /*7c10*/  @!P1 BRA `(.L_x_47) ;  /* 0xfffffffc00f09947 */ /* 0x004fea000383ffff */
[----:B------:R-:W-:Y:S05]  /*7c20*/  BRA `(.L_x_140) ;  /* 0xffffffac008c7947 */ /* 0x000fea000383ffff */
.L_x_50:
[----:B------:R-:W-:-:S07]  /*7c30*/  MOV R0, UR5 ;  /* 0x0000000500007c02 */ /* 0x000fce0008000f00 */
.L_x_141:
[----:B-1----:R1:W2:Y:S02]  /*7c40*/  SYNCS.PHASECHK.TRANS64.TRYWAIT P0, [R0+URZ+0xd0], R2 ;  /* 0x0000d002000075a7 */ /* 0x0022a400080011ff */
[----:B--2---:R-:W-:Y:S05]  /*7c50*/  @!P0 NANOSLEEP.SYNCS 0x989680 ;  /* 0x009896800000895d */ /* 0x004fea0003900000 */
[----:B------:R-:W2:Y:S02]  /*7c60*/  @!P0 SYNCS.PHASECHK.TRANS64 P0, [R0+URZ+0xd0], R2 ;  /* 0x0000d002000085a7 */ /* 0x000ea400080010ff */
[----:B--2---:R-:W-:Y:S05]  /*7c70*/  @!P0 BRA `(.L_x_141) ;  /* 0xfffffffc00f08947 */ /* 0x004fea000383ffff */
[----:B------:R-:W-:Y:S05]  /*7c80*/  BRA `(.L_x_49) ;  /* 0xffffffac00e07947 */ /* 0x000fea000383ffff */
.L_x_57:
[----:B-1----:R1:W2:Y:S02]  /*7c90*/  SYNCS.PHASECHK.TRANS64.TRYWAIT P1, [R0+URZ+0xc0], R2 ;  /* 0x0000c002000075a7 */ /* 0x0022a400080211ff */
[----:B--2---:R-:W-:Y:S05]  /*7ca0*/  @!P1 NANOSLEEP.SYNCS 0x989680 ;  /* 0x009896800000995d */ /* 0x004fea0003900000 */
[----:B------:R-:W2:Y:S02]  /*7cb0*/  @!P1 SYNCS.PHASECHK.TRANS64 P1, [R0+URZ+0xc0], R2 ;  /* 0x0000c002000095a7 */ /* 0x000ea400080210ff */
[----:B--2---:R-:W-:Y:S05]  /*7cc0*/  @!P1 BRA `(.L_x_57) ;  /* 0xfffffffc00f09947 */ /* 0x004fea000383ffff */
[----:B------:R-:W-:Y:S05]  /*7cd0*/  BRA `(.L_x_142) ;  /* 0xffffffb400507947 */ /* 0x000fea000383ffff */
.L_x_58:
[----:B------:R-:W-:-:S07]  /*7ce0*/  MOV R2, UR7 ;  /* 0x0000000700027c02 */ /* 0x000fce0008000f00 */
.L_x_143:
[----:B-1----:R1:W2:Y:S02]  /*7cf0*/  SYNCS.PHASECHK.TRANS64.TRYWAIT P0, [R2+URZ+0x100], R0 ;  /* 0x00010000020075a7 */ /* 0x0022a400080011ff */
[----:B--2---:R-:W-:Y:S05]  /*7d00*/  @!P0 NANOSLEEP.SYNCS 0x989680 ;  /* 0x009896800000895d */ /* 0x004fea0003900000 */
[----:B------:R-:W2:Y:S02]  /*7d10*/  @!P0 SYNCS.PHASECHK.TRANS64 P0, [R2+URZ+0x100], R0 ;  /* 0x00010000020085a7 */ /* 0x000ea400080010ff */
[----:B--2---:R-:W-:Y:S05]  /*7d20*/  @!P0 BRA `(.L_x_143) ;  /* 0xfffffffc00f08947 */ /* 0x004fea000383ffff */
[----:B------:R-:W-:Y:S05]  /*7d30*/  BRA `(.L_x_144) ;  /* 0xffffffb400887947 */ /* 0x000fea000383ffff */
.L_x_61:
[----:B------:R-:W-:Y:S07]  /*7d40*/  MOV R0, UR6 ;  /* 0x0000000600007c02 */ /* 0x000fee0008000f00 */
.L_x_145:
[----:B-1----:R1:W2:Y:S02]  /*7d50*/  SYNCS.PHASECHK.TRANS64.TRYWAIT P0, [R0+URZ], R2 ;  /* 0x00000002000075a7 */ /* 0x0022a400080011ff */
[----:B--2---:R-:W-:Y:S05]  /*7d60*/  @!P0 NANOSLEEP.SYNCS 0x989680 ;  /* 0x009896800000895d */ /* 0x004fea0003900000 */
[----:B------:R-:W2:Y:S02]  /*7d70*/  @!P0 SYNCS.PHASECHK.TRANS64 P0, [R0+URZ], R2 ;  /* 0x00000002000085a7 */ /* 0x000ea400080010ff */
[----:B--2---:R-:W-:Y:S05]  /*7d80*/  @!P0 BRA `(.L_x_145) ;  /* 0xfffffffc00f08947 */ /* 0x004fea000383ffff */
[----:B------:R-:W-:Y:S05]  /*7d90*/  BRA `(.L_x_60) ;  /* 0xffffffb400a47947 */ /* 0x000fea000383ffff */
.L_x_64:
[----:B------:R-:W-:-:S07]  /*7da0*/  MOV R0, UR6 ;  /* 0x0000000600007c02 */ /* 0x000fce0008000f00 */
.L_x_146:
[----:B--2---:R2:W4:Y:S02]  /*7db0*/  SYNCS.PHASECHK.TRANS64.TRYWAIT P0, [R0+URZ], R2 ;  /* 0x00000002000075a7 */ /* 0x00452400080011ff */
[----:B----4-:R-:W-:Y:S05]  /*7dc0*/  @!P0 NANOSLEEP.SYNCS 0x989680 ;  /* 0x009896800000895d */ /* 0x010fea0003900000 */
[----:B------:R-:W4:Y:S02]  /*7dd0*/  @!P0 SYNCS.PHASECHK.TRANS64 P0, [R0+URZ], R2 ;  /* 0x00000002000085a7 */ /* 0x000f2400080010ff */
[----:B----4-:R-:W-:Y:S05]  /*7de0*/  @!P0 BRA `(.L_x_146) ;  /* 0xfffffffc00f08947 */ /* 0x010fea000383ffff */
[----:B------:R-:W-:Y:S05]  /*7df0*/  BRA `(.L_x_147) ;  /* 0xffffffb800807947 */ /* 0x000fea000383ffff */
.L_x_65:
[----:B------:R-:W-:-:S07]  /*7e00*/  MOV R0, UR6 ;  /* 0x0000000600007c02 */ /* 0x000fce0008000f00 */
.L_x_148:
[----:B-1----:R1:W2:Y:S02]  /*7e10*/  SYNCS.PHASECHK.TRANS64.TRYWAIT P0, [R0+URZ], R3 ;  /* 0x00000003000075a7 */ /* 0x0022a400080011ff */
[----:B--2---:R-:W-:Y:S05]  /*7e20*/  @!P0 NANOSLEEP.SYNCS 0x989680 ;  /* 0x009896800000895d */ /* 0x004fea0003900000 */
[----:B------:R-:W2:Y:S02]  /*7e30*/  @!P0 SYNCS.PHASECHK.TRANS64 P0, [R0+URZ], R3 ;  /* 0x00000003000085a7 */ /* 0x000ea400080010ff */
[----:B--2---:R-:W-:Y:S05]  /*7e40*/  @!P0 BRA `(.L_x_148) ;  /* 0xfffffffc00f08947 */ /* 0x004fea000383ffff */
[----:B------:R-:W-:Y:S05]  /*7e50*/  BRA `(.L_x_149) ;  /* 0xffffffb8008c7947 */ /* 0x000fea000383ffff */
.L_x_66:
[----:B------:R-:W-:-:S07]  /*7e60*/  MOV R0, UR6 ;  /* 0x0000000600007c02 */ /* 0x000fce0008000f00 */
.L_x_150:
[----:B-1----:R1:W2:Y:S02]  /*7e70*/  SYNCS.PHASECHK.TRANS64.TRYWAIT P0, [R0+URZ], R3 ;  /* 0x00000003000075a7 */ /* 0x0022a400080011ff */
[----:B--2---:R-:W-:Y:S05]  /*7e80*/  @!P0 NANOSLEEP.SYNCS 0x989680 ;  /* 0x009896800000895d */ /* 0x004fea0003900000 */
[----:B------:R-:W2:Y:S02]  /*7e90*/  @!P0 SYNCS.PHASECHK.TRANS64 P0, [R0+URZ], R3 ;  /* 0x00000003000085a7 */ /* 0x000ea400080010ff */
[----:B--2---:R-:W-:Y:S05]  /*7ea0*/  @!P0 BRA `(.L_x_150) ;  /* 0xfffffffc00f08947 */ /* 0x004fea000383ffff */
[----:B------:R-:W-:Y:S05]  /*7eb0*/  BRA `(.L_x_151) ;  /* 0xffffffb800987947 */ /* 0x000fea000383ffff */
.L_x_67:
[----:B-1----:R-:W-:-:S07]  /*7ec0*/  MOV R0, UR7 ;  /* 0x0000000700007c02 */ /* 0x002fce0008000f00 */
.L_x_152:
[----:B-1----:R1:W2:Y:S02]  /*7ed0*/  SYNCS.PHASECHK.TRANS64.TRYWAIT P0, [R0+URZ], R2 ;  /* 0x00000002000075a7 */ /* 0x0022a400080011ff */
[----:B--2---:R-:W-:Y:S05]  /*7ee0*/  @!P0 NANOSLEEP.SYNCS 0x989680 ;  /* 0x009896800000895d */ /* 0x004fea0003900000 */
[----:B------:R-:W2:Y:S02]  /*7ef0*/  @!P0 SYNCS.PHASECHK.TRANS64 P0, [R0+URZ], R2 ;  /* 0x00000002000085a7 */ /* 0x000ea400080010ff */
[----:B--2---:R-:W-:Y:S05]  /*7f00*/  @!P0 BRA `(.L_x_152) ;  /* 0xfffffffc00f08947 */ /* 0x004fea000383ffff */
[----:B------:R-:W-:Y:S05]  /*7f10*/  BRA `(.L_x_153) ;  /* 0xffffffb800a47947 */ /* 0x000fea000383ffff */
.L_x_72:
[----:B--2---:R2:W3:Y:S02]  /*7f20*/  SYNCS.PHASECHK.TRANS64.TRYWAIT P0, [R0+URZ+0xc0], R2 ;  /* 0x0000c002000075a7 */ /* 0x0044e400080011ff */
[----:B---3--:R-:W-:Y:S05]  /*7f30*/  @!P0 NANOSLEEP.SYNCS 0x989680 ;  /* 0x009896800000895d */ /* 0x008fea0003900000 */
[----:B------:R-:W3:Y:S02]  /*7f40*/  @!P0 SYNCS.PHASECHK.TRANS64 P0, [R0+URZ+0xc0], R2 ;  /* 0x0000c002000085a7 */ /* 0x000ee400080010ff */
[----:B---3--:R-:W-:Y:S05]  /*7f50*/  @!P0 BRA `(.L_x_72) ;  /* 0xfffffffc00f08947 */ /* 0x008fea000383ffff */
[----:B------:R-:W-:Y:S05]  /*7f60*/  BRA `(.L_x_154) ;  /* 0xffffffbc00a07947 */ /* 0x000fea000383ffff */
.L_x_75:
[----:B------:R-:W-:Y:S07]  /*7f70*/  MOV R0, UR7 ;  /* 0x0000000700007c02 */ /* 0x000fee0008000f00 */
.L_x_155:
[----:B--2---:R2:W3:Y:S02]  /*7f80*/  SYNCS.PHASECHK.TRANS64.TRYWAIT P0, [R0+URZ+0xb8], R2 ;  /* 0x0000b802000075a7 */ /* 0x0044e400080011ff */
[----:B---3--:R-:W-:Y:S05]  /*7f90*/  @!P0 NANOSLEEP.SYNCS 0x989680 ;  /* 0x009896800000895d */ /* 0x008fea0003900000 */
[----:B------:R-:W3:Y:S02]  /*7fa0*/  @!P0 SYNCS.PHASECHK.TRANS64 P0, [R0+URZ+0xb8], R2 ;  /* 0x0000b802000085a7 */ /* 0x000ee400080010ff */
[----:B---3--:R-:W-:Y:S05]  /*7fb0*/  @!P0 BRA `(.L_x_155) ;  /* 0xfffffffc00f08947 */ /* 0x008fea000383ffff */
[----:B------:R-:W-:Y:S05]  /*7fc0*/  BRA `(.L_x_74) ;  /* 0xffffffc000807947 */ /* 0x000fea000383ffff */
.L_x_78:
[----:B------:R-:W-:Y:S07]  /*7fd0*/  MOV R0, UR15 ;  /* 0x0000000f00007c02 */ /* 0x000fee0008000f00 */
.L_x_156:
[----:B-1----:R1:W2:Y:S02]  /*7fe0*/  SYNCS.PHASECHK.TRANS64.TRYWAIT P0, [R0+URZ+0x98], R9 ;  /* 0x00009809000075a7 */ /* 0x0022a400080011ff */
[----:B--2---:R-:W-:Y:S05]  /*7ff0*/  @!P0 NANOSLEEP.SYNCS 0x989680 ;  /* 0x009896800000895d */ /* 0x004fea0003900000 */
[----:B------:R-:W2:Y:S02]  /*8000*/  @!P0 SYNCS.PHASECHK.TRANS64 P0, [R0+URZ+0x98], R9 ;  /* 0x00009809000085a7 */ /* 0x000ea400080010ff */
[----:B--2---:R-:W-:Y:S05]  /*8010*/  @!P0 BRA `(.L_x_156) ;  /* 0xfffffffc00f08947 */ /* 0x004fea000383ffff */
[----:B------:R-:W-:Y:S05]  /*8020*/  BRA `(.L_x_157) ;  /* 0xffffffc000f87947 */ /* 0x000fea000383ffff */
.L_x_79:
[----:B------:R-:W-:Y:S07]  /*8030*/  MOV R0, UR13 ;  /* 0x0000000d00007c02 */ /* 0x000fee0008000f00 */
.L_x_158:
[----:B-1----:R1:W2:Y:S02]  /*8040*/  SYNCS.PHASECHK.TRANS64.TRYWAIT P0, [R0+URZ+0x98], R14 ;  /* 0x0000980e000075a7 */ /* 0x0022a400080011ff */
[----:B--2---:R-:W-:Y:S05]  /*8050*/  @!P0 NANOSLEEP.SYNCS 0x989680 ;  /* 0x009896800000895d */ /* 0x004fea0003900000 */
[----:B------:R-:W2:Y:S02]  /*8060*/  @!P0 SYNCS.PHASECHK.TRANS64 P0, [R0+URZ+0x98], R14 ;  /* 0x0000980e000085a7 */ /* 0x000ea400080010ff */
[----:B--2---:R-:W-:Y:S05]  /*8070*/  @!P0 BRA `(.L_x_158) ;  /* 0xfffffffc00f08947 */ /* 0x004fea000383ffff */
[----:B------:R-:W-:Y:S05]  /*8080*/  BRA `(.L_x_159) ;  /* 0xffffffc400987947 */ /* 0x000fea000383ffff */
.L_x_81:
[----:B------:R-:W-:-:S07]  /*8090*/  MOV R0, UR4 ;  /* 0x0000000400007c02 */ /* 0x000fce0008000f00 */
.L_x_160:
[----:B-1----:R1:W3:Y:S02]  /*80a0*/  SYNCS.PHASECHK.TRANS64.TRYWAIT P0, [R0+URZ], R2 ;  /* 0x00000002000075a7 */ /* 0x0022e400080011ff */
[----:B---3--:R-:W-:Y:S05]  /*80b0*/  @!P0 NANOSLEEP.SYNCS 0x989680 ;  /* 0x009896800000895d */ /* 0x008fea0003900000 */
[----:B------:R-:W3:Y:S02]  /*80c0*/  @!P0 SYNCS.PHASECHK.TRANS64 P0, [R0+URZ], R2 ;  /* 0x00000002000085a7 */ /* 0x000ee400080010ff */
[----:B---3--:R-:W-:Y:S05]  /*80d0*/  @!P0 BRA `(.L_x_160) ;  /* 0xfffffffc00f08947 */ /* 0x008fea000383ffff */
[----:B------:R-:W-:Y:S05]  /*80e0*/  BRA `(.L_x_161) ;  /* 0xffffffc800247947 */ /* 0x000fea000383ffff */
.L_x_82:
[----:B------:R-:W-:-:S07]  /*80f0*/  MOV R0, UR4 ;  /* 0x0000000400007c02 */ /* 0x000fce0008000f00 */
.L_x_162:
[----:B-1----:R1:W3:Y:S02]  /*8100*/  SYNCS.PHASECHK.TRANS64.TRYWAIT P0, [R0+URZ], R2 ;  /* 0x00000002000075a7 */ /* 0x0022e400080011ff */
[----:B---3--:R-:W-:Y:S05]  /*8110*/  @!P0 NANOSLEEP.SYNCS 0x989680 ;  /* 0x009896800000895d */ /* 0x008fea0003900000 */
[----:B------:R-:W3:Y:S02]  /*8120*/  @!P0 SYNCS.PHASECHK.TRANS64 P0, [R0+URZ], R2 ;  /* 0x00000002000085a7 */ /* 0x000ee400080010ff */
[----:B---3--:R-:W-:Y:S05]  /*8130*/  @!P0 BRA `(.L_x_162) ;  /* 0xfffffffc00f08947 */ /* 0x008fea000383ffff */
[----:B------:R-:W-:Y:S05]  /*8140*/  BRA `(.L_x_163) ;  /* 0xffffffc800307947 */ /* 0x000fea000383ffff */
.L_x_84:
[----:B--2---:R2:W4:Y:S02]  /*8150*/  SYNCS.PHASECHK.TRANS64.TRYWAIT P0, [R0+URZ+0xc0], R2 ;  /* 0x0000c002000075a7 */ /* 0x00452400080011ff */
[----:B----4-:R-:W-:Y:S05]  /*8160*/  @!P0 NANOSLEEP.SYNCS 0x989680 ;  /* 0x009896800000895d */ /* 0x010fea0003900000 */
[----:B------:R-:W4:Y:S02]  /*8170*/  @!P0 SYNCS.PHASECHK.TRANS64 P0, [R0+URZ+0xc0], R2 ;  /* 0x0000c002000085a7 */ /* 0x000f2400080010ff */
[----:B----4-:R-:W-:Y:S05]  /*8180*/  @!P0 BRA `(.L_x_84) ;  /* 0xfffffffc00f08947 */ /* 0x010fea000383ffff */
[----:B------:R-:W-:Y:S05]  /*8190*/  BRA `(.L_x_164) ;  /* 0xffffffcc00147947 */ /* 0x000fea000383ffff */
.L_x_94:
[----:B-1----:R1:W3:Y:S02]  /*81a0*/  SYNCS.PHASECHK.TRANS64.TRYWAIT P1, [R0+URZ+0x80], R3 ;  /* 0x00008003000075a7 */ /* 0x0022e400080211ff */
[----:B---3--:R-:W-:Y:S05]  /*81b0*/  @!P1 NANOSLEEP.SYNCS 0x989680 ;  /* 0x009896800000995d */ /* 0x008fea0003900000 */
[----:B------:R-:W3:Y:S02]  /*81c0*/  @!P1 SYNCS.PHASECHK.TRANS64 P1, [R0+URZ+0x80], R3 ;  /* 0x00008003000095a7 */ /* 0x000ee400080210ff */
[----:B---3--:R-:W-:Y:S05]  /*81d0*/  @!P1 BRA `(.L_x_94) ;  /* 0xfffffffc00f09947 */ /* 0x008fea000383ffff */
[----:B------:R-:W-:Y:S05]  /*81e0*/  BRA `(.L_x_93) ;  /* 0xffffffd800447947 */ /* 0x000fea000383ffff */
.L_x_96:
[----:B-1----:R1:W4:Y:S02]  /*81f0*/  SYNCS.PHASECHK.TRANS64.TRYWAIT P0, [R73+URZ+0xe0], R2 ;  /* 0x0000e002490075a7 */ /* 0x00232400080011ff */
[----:B----4-:R-:W-:Y:S05]  /*8200*/  @!P0 NANOSLEEP.SYNCS 0x989680 ;  /* 0x009896800000895d */ /* 0x010fea0003900000 */
[----:B------:R-:W4:Y:S02]  /*8210*/  @!P0 SYNCS.PHASECHK.TRANS64 P0, [R73+URZ+0xe0], R2 ;  /* 0x0000e002490085a7 */ /* 0x000f2400080010ff */
[----:B----4-:R-:W-:Y:S05]  /*8220*/  @!P0 BRA `(.L_x_96) ;  /* 0xfffffffc00f08947 */ /* 0x010fea000383ffff */
[----:B------:R-:W-:Y:S05]  /*8230*/  BRA `(.L_x_95) ;  /* 0xffffffd8007c7947 */ /* 0x000fea000383ffff */
.L_x_107:
[----:B--2---:R2:W4:Y:S02]  /*8240*/  SYNCS.PHASECHK.TRANS64.TRYWAIT P0, [R2+URZ+0x80], R107 ;  /* 0x0000806b020075a7 */ /* 0x00452400080011ff */
[----:B----4-:R-:W-:Y:S05]  /*8250*/  @!P0 NANOSLEEP.SYNCS 0x989680 ;  /* 0x009896800000895d */ /* 0x010fea0003900000 */
[----:B------:R-:W4:Y:S02]  /*8260*/  @!P0 SYNCS.PHASECHK.TRANS64 P0, [R2+URZ+0x80], R107 ;  /* 0x0000806b020085a7 */ /* 0x000f2400080010ff */
[----:B----4-:R-:W-:Y:S05]  /*8270*/  @!P0 BRA `(.L_x_107) ;  /* 0xfffffffc00f08947 */ /* 0x010fea000383ffff */
[----:B------:R-:W-:Y:S05]  /*8280*/  BRA `(.L_x_106) ;  /* 0xffffffe400647947 */ /* 0x000fea000383ffff */
        .weak           $__internal_0_$__cuda_sm10x_tcgen05_guardrail_trap_col_being_dealloced_not_returned_by_alloc
        .type           $__internal_0_$__cuda_sm10x_tcgen05_guardrail_trap_col_being_dealloced_not_returned_by_alloc,@function
        .size           $__internal_0_$__cuda_sm10x_tcgen05_guardrail_trap_col_being_dealloced_not_returned_by_alloc,($__internal_1_$__cuda_sm10x_tcgen05_guardrail_trap_phase_invalid_during_alloc - $__internal_0_$__cuda_sm10x_tcgen05_guardrail_trap_col_being_dealloced_not_returned_by_alloc)
$__internal_0_$__cuda_sm10x_tcgen05_guardrail_trap_col_being_dealloced_not_returned_by_alloc:
[----:B------:R-:W-:Y:S05]  /*8290*/  BPT.TRAP 0x1 ;  /* 0x000000040000795c */ /* 0x000fea0000300000 */
[----:B------:R-:W-:-:S04]  /*82a0*/  HFMA2 R3, -RZ, RZ, 0, 0 ;  /* 0x00000000ff037431 */ /* 0x000fc800000001ff */
[----:B------:R-:W-:Y:S05]  /*82b0*/  RET.REL.NODEC R2 `(_ZN7cutlass13device_kernelINS_4gemm6kernel13GemmUniversalIN4cute5tupleIJiiiiEEENS1_10collective13CollectiveMmaINS1_35MainloopSm100TmaUmmaWarpSpecializedILi8ELi2ELi4ENS5_IJNS4_1CILi1EEESB_SB_EEEEENS5_IJNSA_ILi128EEENSA_ILi64EEESF_EEENS_6half_tENS5_IJlSB_lEEESH_SI_NS4_8TiledMMAINS4_8MMA_AtomIJNS4_20SM100_MMA_F16BF16_SSISH_SH_fLi128ELi64ELNS4_4UMMA5MajorE0ELSN_0ELNSM_7ScaleInE0ELSO_0EEEEEENS4_6LayoutISC_NS5_IJNSA_ILi0EEESS_SS_EEEEENS5_IJNS4_10UnderscoreESV_SV_EEEEENS4_13SM90_TMA_LOADENS4_14ComposedLayoutINS4_7SwizzleILi3ELi4ELi3EEENS4_18smem_ptr_flag_bitsILi16EEENSR_INS5_IJNSA_ILi8EEESF_EEENS5_IJSF_SB_EEEEEEEvNS4_8identityESY_S18_vS19_EENS_8epilogue10collective18CollectiveEpilogueINS1B_23Sm100TmaWarpSpecializedILi3ELi2ELi32ELb1ELb0EEEJSG_NS5_IJNSR_ISE_SB_EENSR_INSA_ILi32EEESB_EEEEESH_SI_SH_SI_NS1B_6fusion15FusionCallbacksIS1F_NS1K_17LinearCombinationISH_fSH_fLNS_15FloatRoundStyleE2EEESG_S1J_JEEENS4_5SM1004TMEM4LOAD26SM100_TMEM_LOAD_32dp32b32xESY_NSZ_INS10_ILi2ELi4ELi3EEES13_NSR_INS5_IJS14_S1H_EEENS5_IJS1H_SB_EEEEEEENS4_39AutoVectorizingCopyWithAssumedAlignmentILi128EEENS4_14SM90_TMA_STOREES1Y_S20_S20_EEEvvEEEEvNT_6ParamsE) ;  /* 0xffffff7c02507950 */ /* 0x000fea0003c3ffff */
        .weak           $__internal_1_$__cuda_sm10x_tcgen05_guardrail_trap_phase_invalid_during_alloc
        .type           $__internal_1_$__cuda_sm10x_tcgen05_guardrail_trap_phase_invalid_during_alloc,@function
        .size           $__internal_1_$__cuda_sm10x_tcgen05_guardrail_trap_phase_invalid_during_alloc,($__internal_2_$__cuda_sm10x_tcgen05_guardrail_trap_unallocated_columns_being_dealloced - $__internal_1_$__cuda_sm10x_tcgen05_guardrail_trap_phase_invalid_during_alloc)
$__internal_1_$__cuda_sm10x_tcgen05_guardrail_trap_phase_invalid_during_alloc:
[----:B------:R-:W-:Y:S05]  /*82c0*/  BPT.TRAP 0x1 ;  /* 0x000000040000795c */ /* 0x000fea0000300000 */
[----:B------:R-:W-:-:S04]  /*82d0*/  MOV R3, 0x0 ;  /* 0x0000000000037802 */ /* 0x000fc80000000f00 */
[----:B------:R-:W-:Y:S05]  /*82e0*/  RET.REL.NODEC R2 `(_ZN7cutlass13device_kernelINS_4gemm6kernel13GemmUniversalIN4cute5tupleIJiiiiEEENS1_10collective13CollectiveMmaINS1_35MainloopSm100TmaUmmaWarpSpecializedILi8ELi2ELi4ENS5_IJNS4_1CILi1EEESB_SB_EEEEENS5_IJNSA_ILi128EEENSA_ILi64EEESF_EEENS_6half_tENS5_IJlSB_lEEESH_SI_NS4_8TiledMMAINS4_8MMA_AtomIJNS4_20SM100_MMA_F16BF16_SSISH_SH_fLi128ELi64ELNS4_4UMMA5MajorE0ELSN_0ELNSM_7ScaleInE0ELSO_0EEEEEENS4_6LayoutISC_NS5_IJNSA_ILi0EEESS_SS_EEEEENS5_IJNS4_10UnderscoreESV_SV_EEEEENS4_13SM90_TMA_LOADENS4_14ComposedLayoutINS4_7SwizzleILi3ELi4ELi3EEENS4_18smem_ptr_flag_bitsILi16EEENSR_INS5_IJNSA_ILi8EEESF_EEENS5_IJSF_SB_EEEEEEEvNS4_8identityESY_S18_vS19_EENS_8epilogue10collective18CollectiveEpilogueINS1B_23Sm100TmaWarpSpecializedILi3ELi2ELi32ELb1ELb0EEEJSG_NS5_IJNSR_ISE_SB_EENSR_INSA_ILi32EEESB_EEEEESH_SI_SH_SI_NS1B_6fusion15FusionCallbacksIS1F_NS1K_17LinearCombinationISH_fSH_fLNS_15FloatRoundStyleE2EEESG_S1J_JEEENS4_5SM1004TMEM4LOAD26SM100_TMEM_LOAD_32dp32b32xESY_NSZ_INS10_ILi2ELi4ELi3EEES13_NSR_INS5_IJS14_S1H_EEENS5_IJS1H_SB_EEEEEEENS4_39AutoVectorizingCopyWithAssumedAlignmentILi128EEENS4_14SM90_TMA_STOREES1Y_S20_S20_EEEvvEEEEvNT_6ParamsE) ;  /* 0xffffff7c02447950 */ /* 0x000fea0003c3ffff */
        .weak           $__internal_2_$__cuda_sm10x_tcgen05_guardrail_trap_unallocated_columns_being_dealloced
        .type           $__internal_2_$__cuda_sm10x_tcgen05_guardrail_trap_unallocated_columns_being_dealloced,@function
        .size           $__internal_2_$__cuda_sm10x_tcgen05_guardrail_trap_unallocated_columns_being_dealloced,(.L_x_166 - $__internal_2_$__cuda_sm10x_tcgen05_guardrail_trap_unallocated_columns_being_dealloced)
$__internal_2_$__cuda_sm10x_tcgen05_guardrail_trap_unallocated_columns_being_dealloced:
[----:B------:R-:W-:Y:S05]  /*82f0*/  BPT.TRAP 0x1 ;  /* 0x000000040000795c */ /* 0x000fea0000300000 */
[----:B------:R-:W-:-:S04]  /*8300*/  HFMA2 R3, -RZ, RZ, 0, 0 ;  /* 0x00000000ff037431 */ /* 0x000fc800000001ff */
[----:B------:R-:W-:Y:S05]  /*8310*/  RET.REL.NODEC R2 `(_ZN7cutlass13device_kernelINS_4gemm6kernel13GemmUniversalIN4cute5tupleIJiiiiEEENS1_10collective13CollectiveMmaINS1_35MainloopSm100TmaUmmaWarpSpecializedILi8ELi2ELi4ENS5_IJNS4_1CILi1EEESB_SB_EEEEENS5_IJNSA_ILi128EEENSA_ILi64EEESF_EEENS_6half_tENS5_IJlSB_lEEESH_SI_NS4_8TiledMMAINS4_8MMA_AtomIJNS4_20SM100_MMA_F16BF16_SSISH_SH_fLi128ELi64ELNS4_4UMMA5MajorE0ELSN_0ELNSM_7ScaleInE0ELSO_0EEEEEENS4_6LayoutISC_NS5_IJNSA_ILi0EEESS_SS_EEEEENS5_IJNS4_10UnderscoreESV_SV_EEEEENS4_13SM90_TMA_LOADENS4_14ComposedLayoutINS4_7SwizzleILi3ELi4ELi3EEENS4_18smem_ptr_flag_bitsILi16EEENSR_INS5_IJNSA_ILi8EEESF_EEENS5_IJSF_SB_EEEEEEEvNS4_8identityESY_S18_vS19_EENS_8epilogue10collective18CollectiveEpilogueINS1B_23Sm100TmaWarpSpecializedILi3ELi2ELi32ELb1ELb0EEEJSG_NS5_IJNSR_ISE_SB_EENSR_INSA_ILi32EEESB_EEEEESH_SI_SH_SI_NS1B_6fusion15FusionCallbacksIS1F_NS1K_17LinearCombinationISH_fSH_fLNS_15FloatRoundStyleE2EEESG_S1J_JEEENS4_5SM1004TMEM4LOAD26SM100_TMEM_LOAD_32dp32b32xESY_NSZ_INS10_ILi2ELi4ELi3EEES13_NSR_INS5_IJS14_S1H_EEENS5_IJS1H_SB_EEEEEEENS4_39AutoVectorizingCopyWithAssumedAlignmentILi128EEENS4_14SM90_TMA_STOREES1Y_S20_S20_EEEvvEEEEvNT_6ParamsE) ;  /* 0xffffff7c02387950 */ /* 0x000fea0003c3ffff */
.L_x_165:
[----:B------:R-:W-:-:S00]  /*8320*/  BRA `(.L_x_165) ;  /* 0xfffffffc00fc7947 */ /* 0x000fc0000383ffff */
[----:B------:R-:W-:-:S00]  /*8330*/  NOP ;  /* 0x0000000000007918 */ /* 0x000fc00000000000 */
        /* <DEDUP_REMOVED lines=12> */
.L_x_166:


//--------------------- .nv.global.init           --------------------------
	.section	.nv.global.init,"aw",@progbits
.nv.global.init:
	.type		$str$27,@object
	.size		$str$27,($str$28 - $str$27)
$str$27:
        /*0000*/ 	.byte	0x28, 0x61, 0x64, 0x64, 0x72, 0x65, 0x73, 0x73, 0x20, 0x26, 0x20, 0x6d, 0x61, 0x73, 0x6b, 0x29
        /*0010*/ 	.byte	0x20, 0x3d, 0x3d, 0x20, 0x30, 0x00
	.type		$str$28,@object
	.size		$str$28,($str$26 - $str$28)
$str$28:
        /*0016*/ 	.byte	0x2f, 0x74, 0x6d, 0x70, 0x2f, 0x63, 0x75, 0x74, 0x6c, 0x61, 0x73, 0x73, 0x5f, 0x73, 0x77, 0x65
        /*0026*/ 	.byte	0x65, 0x70, 0x5f, 0x73, 0x72, 0x63, 0x2f, 0x69, 0x6e, 0x63, 0x6c, 0x75, 0x64, 0x65, 0x2f, 0x63
        /*0036*/ 	.byte	0x75, 0x74, 0x65, 0x2f, 0x70, 0x6f, 0x69, 0x6e, 0x74, 0x65, 0x72, 0x5f, 0x66, 0x6c, 0x61, 0x67
        /*0046*/ 	.byte	0x67, 0x65, 0x64, 0x2e, 0x68, 0x70, 0x70, 0x00
	.type		$str$26,@object
	.size		$str$26,($str$25 - $str$26)
$str$26:
        /*004e*/ 	.byte	0x2f, 0x74, 0x6d, 0x70, 0x2f, 0x63, 0x75, 0x74, 0x6c, 0x61, 0x73, 0x73, 0x5f, 0x73, 0x77, 0x65
        /*005e*/ 	.byte	0x65, 0x70, 0x5f, 0x73, 0x72, 0x63, 0x2f, 0x69, 0x6e, 0x63, 0x6c, 0x75, 0x64, 0x65, 0x2f, 0x63
        /*006e*/ 	.byte	0x75, 0x74, 0x65, 0x2f, 0x61, 0x74, 0x6f, 0x6d, 0x2f, 0x63, 0x6f, 0x70, 0x79, 0x5f, 0x74, 0x72
        /*007e*/ 	.byte	0x61, 0x69, 0x74, 0x73, 0x5f, 0x73, 0x6d, 0x31, 0x30, 0x30, 0x2e, 0x68, 0x70, 0x70, 0x00
	.type		$str$25,@object
	.size		$str$25,(__unnamed_1 - $str$25)
$str$25:
        /*008d*/ 	.byte	0x28, 0x28, 0x75, 0x69, 0x6e, 0x74, 0x33, 0x32, 0x5f, 0x74, 0x28, 0x74, 0x68, 0x72, 0x65, 0x61
        /*009d*/ 	.byte	0x64, 0x49, 0x64, 0x78, 0x2e, 0x78, 0x29, 0x20, 0x2f, 0x20, 0x33, 0x32, 0x29, 0x20, 0x25, 0x20
        /*00ad*/ 	.byte	0x34, 0x29, 0x20, 0x3d, 0x3d, 0x20, 0x28, 0x28, 0x28, 0x74, 0x6d, 0x65, 0x6d, 0x5f, 0x61, 0x64
        /*00bd*/ 	.byte	0x64, 0x72, 0x20, 0x3e, 0x3e, 0x20, 0x31, 0x36, 0x29, 0x20, 0x2f, 0x20, 0x33, 0x32, 0x29, 0x20
        /*00cd*/ 	.byte	0x25, 0x20, 0x34, 0x29, 0x00
	.type		__unnamed_1,@object
	.size		__unnamed_1,(__unnamed_2 - __unnamed_1)
__unnamed_1:
        /*00d2*/ 	.byte	0x61, 0x75, 0x74, 0x6f, 0x20, 0x63, 0x75, 0x74, 0x65, 0x3a, 0x3a, 0x61, 0x73, 0x5f, 0x70, 0x6f
        /* <DEDUP_REMOVED lines=24> */
        /*0262*/ 	.byte	0x3e, 0x3e, 0x3e, 0x3e, 0x5d, 0x00
	.type		__unnamed_2,@object
	.size		__unnamed_2,(.L_2 - __unnamed_2)
__unnamed_2:
        /* <DEDUP_REMOVED lines=42> */
        /*0508*/ 	.byte	0x3e, 0x3e, 0x5d, 0x00
.L_2:


//--------------------- .nv.shared._ZN7cutlass13device_kernelINS_4gemm6kernel13GemmUniversalIN4cute5tupleIJiiiiEEENS1_10collective13CollectiveMmaINS1_35MainloopSm100TmaUmmaWarpSpecializedILi8ELi2ELi4ENS5_IJNS4_1CILi1EEESB_SB_EEEEENS5_IJNSA_ILi128EEENSA_ILi64EEESF_EEENS_6half_tENS5_IJlSB_lEEESH_SI_NS4_8TiledMMAINS4_8MMA_AtomIJNS4_20SM100_MMA_F16BF16_SSISH_SH_fLi128ELi64ELNS4_4UMMA5MajorE0ELSN_0ELNSM_7ScaleInE0ELSO_0EEEEEENS4_6LayoutISC_NS5_IJNSA_ILi0EEESS_SS_EEEEENS5_IJNS4_10UnderscoreESV_SV_EEEEENS4_13SM90_TMA_LOADENS4_14ComposedLayoutINS4_7SwizzleILi3ELi4ELi3EEENS4_18smem_ptr_flag_bitsILi16EEENSR_INS5_IJNSA_ILi8EEESF_EEENS5_IJSF_SB_EEEEEEEvNS4_8identityESY_S18_vS19_EENS_8epilogue10collective18CollectiveEpilogueINS1B_23Sm100TmaWarpSpecializedILi3ELi2ELi32ELb1ELb0EEEJSG_NS5_IJNSR_ISE_SB_EENSR_INSA_ILi32EEESB_EEEEESH_SI_SH_SI_NS1B_6fusion15FusionCallbacksIS1F_NS1K_17LinearCombinationISH_fSH_fLNS_15FloatRoundStyleE2EEESG_S1J_JEEENS4_5SM1004TMEM4LOAD26SM100_TMEM_LOAD_32dp32b32xESY_NSZ_INS10_ILi2ELi4ELi3EEES13_NSR_INS5_IJS14_S1H_EEENS5_IJS1H_SB_EEEEEEENS4_39AutoVectorizingCopyWithAssumedAlignmentILi128EEENS4_14SM90_TMA_STOREES1Y_S20_S20_EEEvvEEEEvNT_6ParamsE --------------------------
	.section	.nv.shared._ZN7cutlass13device_kernelINS_4gemm6kernel13GemmUniversalIN4cute5tupleIJiiiiEEENS1_10collective13CollectiveMmaINS1_35MainloopSm100TmaUmmaWarpSpecializedILi8ELi2ELi4ENS5_IJNS4_1CILi1EEESB_SB_EEEEENS5_IJNSA_ILi128EEENSA_ILi64EEESF_EEENS_6half_tENS5_IJlSB_lEEESH_SI_NS4_8TiledMMAINS4_8MMA_AtomIJNS4_20SM100_MMA_F16BF16_SSISH_SH_fLi128ELi64ELNS4_4UMMA5MajorE0ELSN_0ELNSM_7ScaleInE0ELSO_0EEEEEENS4_6LayoutISC_NS5_IJNSA_ILi0EEESS_SS_EEEEENS5_IJNS4_10UnderscoreESV_SV_EEEEENS4_13SM90_TMA_LOADENS4_14ComposedLayoutINS4_7SwizzleILi3ELi4ELi3EEENS4_18smem_ptr_flag_bitsILi16EEENSR_INS5_IJNSA_ILi8EEESF_EEENS5_IJSF_SB_EEEEEEEvNS4_8identityESY_S18_vS19_EENS_8epilogue10collective18CollectiveEpilogueINS1B_23Sm100TmaWarpSpecializedILi3ELi2ELi32ELb1ELb0EEEJSG_NS5_IJNSR_ISE_SB_EENSR_INSA_ILi32EEESB_EEEEESH_SI_SH_SI_NS1B_6fusion15FusionCallbacksIS1F_NS1K_17LinearCombinationISH_fSH_fLNS_15FloatRoundStyleE2EEESG_S1J_JEEENS4_5SM1004TMEM4LOAD26SM100_TMEM_LOAD_32dp32b32xESY_NSZ_INS10_ILi2ELi4ELi3EEES13_NSR_INS5_IJS14_S1H_EEENS5_IJS1H_SB_EEEEEEENS4_39AutoVectorizingCopyWithAssumedAlignmentILi128EEENS4_14SM90_TMA_STOREES1Y_S20_S20_EEEvvEEEEvNT_6ParamsE,"aw",@nobits
	.sectionflags	@""
	.align	16
	.zero		1024


//--------------------- .nv.shared.reserved.0     --------------------------
	.section	.nv.shared.reserved.0,"aw",@nobits
	.weak		__nv_reservedSMEM_offset_0_alias
	.size		__nv_reservedSMEM_offset_0_alias, 0, 64
	.other		__nv_reservedSMEM_offset_0_alias,@"STO_CUDA_RESERVED_SHARED STV_DEFAULT"
__nv_reservedSMEM_offset_0_alias:
	.zero		0
.nv.shared.reserved.0:
	.zero		64
	.weak		__nv_reservedSMEM_tcgen05_partition
	.type		__nv_reservedSMEM_tcgen05_partition,@object
	.size		__nv_reservedSMEM_tcgen05_partition,(.L_0 - __nv_reservedSMEM_tcgen05_partition)
__nv_reservedSMEM_tcgen05_partition:
	.zero		32
.L_0:


//--------------------- .nv.global                --------------------------
	.section	.nv.global,"aw",@nobits
.nv.global:
	.type		_ZN40_INTERNAL_db82e8e9_4_k_cu_d19d0637_373594cute1_E,@object
	.size		_ZN40_INTERNAL_db82e8e9_4_k_cu_d19d0637_373594cute1_E,(_ZN40_INTERNAL_db82e8e9_4_k_cu_d19d0637_373594cuda3std3__45__cpo6cbeginE - _ZN40_INTERNAL_db82e8e9_4_k_cu_d19d0637_373594cute1_E)
_ZN40_INTERNAL_db82e8e9_4_k_cu_d19d0637_373594cute1_E:
	.zero		1
	.type		_ZN40_INTERNAL_db82e8e9_4_k_cu_d19d0637_373594cuda3std3__45__cpo6cbeginE,@object
	.size		_ZN40_INTERNAL_db82e8e9_4_k_cu_d19d0637_373594cuda3std3__45__cpo6cbeginE,(_ZN40_INTERNAL_db82e8e9_4_k_cu_d19d0637_373594cuda3std3__48in_placeE - _ZN40_INTERNAL_db82e8e9_4_k_cu_d19d0637_373594cuda3std3__45__cpo6cbeginE)
_ZN40_INTERNAL_db82e8e9_4_k_cu_d19d0637_373594cuda3std3__45__cpo6cbeginE:
	.zero		1
	.type		_ZN40_INTERNAL_db82e8e9_4_k_cu_d19d0637_373594cuda3std3__48in_placeE,@object
	.size		_ZN40_INTERNAL_db82e8e9_4_k_cu_d19d0637_373594cuda3std3__48in_placeE,(_ZN40_INTERNAL_db82e8e9_4_k_cu_d19d0637_373594cuda3std6ranges3__45__cpo9iter_moveE - _ZN40_INTERNAL_db82e8e9_4_k_cu_d19d0637_373594cuda3std3__48in_placeE)
_ZN40_INTERNAL_db82e8e9_4_k_cu_d19d0637_373594cuda3std3__48in_placeE:
	.zero		1
	.type		_ZN40_INTERNAL_db82e8e9_4_k_cu_d19d0637_373594cuda3std6ranges3__45__cpo9iter_moveE,@object
	.size		_ZN40_INTERNAL_db82e8e9_4_k_cu_d19d0637_373594cuda3std6ranges3__45__cpo9iter_moveE,(_ZN40_INTERNAL_db82e8e9_4_k_cu_d19d0637_373594cuda3std3__45__cpo5beginE - _ZN40_INTERNAL_db82e8e9_4_k_cu_d19d0637_373594cuda3std6ranges3__45__cpo9iter_moveE)
_ZN40_INTERNAL_db82e8e9_4_k_cu_d19d0637_373594cuda3std6ranges3__45__cpo9iter_moveE:
	.zero		1
	.type		_ZN40_INTERNAL_db82e8e9_4_k_cu_d19d0637_373594cuda3std3__45__cpo5beginE,@object
	.size		_ZN40_INTERNAL_db82e8e9_4_k_cu_d19d0637_373594cuda3std3__45__cpo5beginE,(_ZN40_INTERNAL_db82e8e9_4_k_cu_d19d0637_373594cuda3std3__442_GLOBAL__N__db82e8e9_4_k_cu_d19d0637_373596ignoreE - _ZN40_INTERNAL_db82e8e9_4_k_cu_d19d0637_373594cuda3std3__45__cpo5beginE)
_ZN40_INTERNAL_db82e8e9_4_k_cu_d19d0637_373594cuda3std3__45__cpo5beginE:
	.zero		1
	.type		_ZN40_INTERNAL_db82e8e9_4_k_cu_d19d0637_373594cuda3std3__442_GLOBAL__N__db82e8e9_4_k_cu_d19d0637_373596ignoreE,@object
	.size		_ZN40_INTERNAL_db82e8e9_4_k_cu_d19d0637_373594cuda3std3__442_GLOBAL__N__db82e8e9_4_k_cu_d19d0637_373596ignoreE,(_ZN40_INTERNAL_db82e8e9_4_k_cu_d19d0637_373594cute7productE - _ZN40_INTERNAL_db82e8e9_4_k_cu_d19d0637_373594cuda3std3__442_GLOBAL__N__db82e8e9_4_k_cu_d19d0637_373596ignoreE)
_ZN40_INTERNAL_db82e8e9_4_k_cu_d19d0637_373594cuda3std3__442_GLOBAL__N__db82e8e9_4_k_cu_d19d0637_373596ignoreE:
	.zero		1
	.type		_ZN40_INTERNAL_db82e8e9_4_k_cu_d19d0637_373594cute7productE,@object
	.size		_ZN40_INTERNAL_db82e8e9_4_k_cu_d19d0637_373594cute7productE,(_ZN40_INTERNAL_db82e8e9_4_k_cu_d19d0637_373594cuda3std3__45__cpo3endE - _ZN40_INTERNAL_db82e8e9_4_k_cu_d19d0637_373594cute7productE)
_ZN40_INTERNAL_db82e8e9_4_k_cu_d19d0637_373594cute7productE:
	.zero		1
	.type		_ZN40_INTERNAL_db82e8e9_4_k_cu_d19d0637_373594cuda3std3__45__cpo3endE,@object
	.size		_ZN40_INTERNAL_db82e8e9_4_k_cu_d19d0637_373594cuda3std3__45__cpo3endE,(_ZN40_INTERNAL_db82e8e9_4_k_cu_d19d0637_373594cuda3std3__419piecewise_constructE - _ZN40_INTERNAL_db82e8e9_4_k_cu_d19d0637_373594cuda3std3__45__cpo3endE)
_ZN40_INTERNAL_db82e8e9_4_k_cu_d19d0637_373594cuda3std3__45__cpo3endE:
	.zero		1
	.type		_ZN40_INTERNAL_db82e8e9_4_k_cu_d19d0637_373594cuda3std3__419piecewise_constructE,@object
	.size		_ZN40_INTERNAL_db82e8e9_4_k_cu_d19d0637_373594cuda3std3__419piecewise_constructE,(_ZN40_INTERNAL_db82e8e9_4_k_cu_d19d0637_373594cuda3std3__45__cpo4cendE - _ZN40_INTERNAL_db82e8e9_4_k_cu_d19d0637_373594cuda3std3__419piecewise_constructE)
_ZN40_INTERNAL_db82e8e9_4_k_cu_d19d0637_373594cuda3std3__419piecewise_constructE:
	.zero		1
	.type		_ZN40_INTERNAL_db82e8e9_4_k_cu_d19d0637_373594cuda3std3__45__cpo4cendE,@object
	.size		_ZN40_INTERNAL_db82e8e9_4_k_cu_d19d0637_373594cuda3std3__45__cpo4cendE,(_ZN40_INTERNAL_db82e8e9_4_k_cu_d19d0637_373594cuda3std6ranges3__45__cpo4swapE - _ZN40_INTERNAL_db82e8e9_4_k_cu_d19d0637_373594cuda3std3__45__cpo4cendE)
_ZN40_INTERNAL_db82e8e9_4_k_cu_d19d0637_373594cuda3std3__45__cpo4cendE:
	.zero		1
	.type		_ZN40_INTERNAL_db82e8e9_4_k_cu_d19d0637_373594cuda3std6ranges3__45__cpo4swapE,@object
	.size		_ZN40_INTERNAL_db82e8e9_4_k_cu_d19d0637_373594cuda3std6ranges3__45__cpo4swapE,(.L_10 - _ZN40_INTERNAL_db82e8e9_4_k_cu_d19d0637_373594cuda3std6ranges3__45__cpo4swapE)
_ZN40_INTERNAL_db82e8e9_4_k_cu_d19d0637_373594cuda3std6ranges3__45__cpo4swapE:
	.zero		1
.L_10:


//--------------------- .nv.constant0._ZN7cutlass13device_kernelINS_4gemm6kernel13GemmUniversalIN4cute5tupleIJiiiiEEENS1_10collective13CollectiveMmaINS1_35MainloopSm100TmaUmmaWarpSpecializedILi8ELi2ELi4ENS5_IJNS4_1CILi1EEESB_SB_EEEEENS5_IJNSA_ILi128EEENSA_ILi64EEESF_EEENS_6half_tENS5_IJlSB_lEEESH_SI_NS4_8TiledMMAINS4_8MMA_AtomIJNS4_20SM100_MMA_F16BF16_SSISH_SH_fLi128ELi64ELNS4_4UMMA5MajorE0ELSN_0ELNSM_7ScaleInE0ELSO_0EEEEEENS4_6LayoutISC_NS5_IJNSA_ILi0EEESS_SS_EEEEENS5_IJNS4_10UnderscoreESV_SV_EEEEENS4_13SM90_TMA_LOADENS4_14ComposedLayoutINS4_7SwizzleILi3ELi4ELi3EEENS4_18smem_ptr_flag_bitsILi16EEENSR_INS5_IJNSA_ILi8EEESF_EEENS5_IJSF_SB_EEEEEEEvNS4_8identityESY_S18_vS19_EENS_8epilogue10collective18CollectiveEpilogueINS1B_23Sm100TmaWarpSpecializedILi3ELi2ELi32ELb1ELb0EEEJSG_NS5_IJNSR_ISE_SB_EENSR_INSA_ILi32EEESB_EEEEESH_SI_SH_SI_NS1B_6fusion15FusionCallbacksIS1F_NS1K_17LinearCombinationISH_fSH_fLNS_15FloatRoundStyleE2EEESG_S1J_JEEENS4_5SM1004TMEM4LOAD26SM100_TMEM_LOAD_32dp32b32xESY_NSZ_INS10_ILi2ELi4ELi3EEES13_NSR_INS5_IJS14_S1H_EEENS5_IJS1H_SB_EEEEEEENS4_39AutoVectorizingCopyWithAssumedAlignmentILi128EEENS4_14SM90_TMA_STOREES1Y_S20_S20_EEEvvEEEEvNT_6ParamsE --------------------------
	.section	.nv.constant0._ZN7cutlass13device_kernelINS_4gemm6kernel13GemmUniversalIN4cute5tupleIJiiiiEEENS1_10collective13CollectiveMmaINS1_35MainloopSm100TmaUmmaWarpSpecializedILi8ELi2ELi4ENS5_IJNS4_1CILi1EEESB_SB_EEEEENS5_IJNSA_ILi128EEENSA_ILi64EEESF_EEENS_6half_tENS5_IJlSB_lEEESH_SI_NS4_8TiledMMAINS4_8MMA_AtomIJNS4_20SM100_MMA_F16BF16_SSISH_SH_fLi128ELi64ELNS4_4UMMA5MajorE0ELSN_0ELNSM_7ScaleInE0ELSO_0EEEEEENS4_6LayoutISC_NS5_IJNSA_ILi0EEESS_SS_EEEEENS5_IJNS4_10UnderscoreESV_SV_EEEEENS4_13SM90_TMA_LOADENS4_14ComposedLayoutINS4_7SwizzleILi3ELi4ELi3EEENS4_18smem_ptr_flag_bitsILi16EEENSR_INS5_IJNSA_ILi8EEESF_EEENS5_IJSF_SB_EEEEEEEvNS4_8identityESY_S18_vS19_EENS_8epilogue10collective18CollectiveEpilogueINS1B_23Sm100TmaWarpSpecializedILi3ELi2ELi32ELb1ELb0EEEJSG_NS5_IJNSR_ISE_SB_EENSR_INSA_ILi32EEESB_EEEEESH_SI_SH_SI_NS1B_6fusion15FusionCallbacksIS1F_NS1K_17LinearCombinationISH_fSH_fLNS_15FloatRoundStyleE2EEESG_S1J_JEEENS4_5SM1004TMEM4LOAD26SM100_TMEM_LOAD_32dp32b32xESY_NSZ_INS10_ILi2ELi4ELi3EEES13_NSR_INS5_IJS14_S1H_EEENS5_IJS1H_SB_EEEEEEENS4_39AutoVectorizingCopyWithAssumedAlignmentILi128EEENS4_14SM90_TMA_STOREES1Y_S20_S20_EEEvvEEEEvNT_6ParamsE,"a",@progbits
	.sectionflags	@""
	.align	4
.nv.constant0._ZN7cutlass13device_kernelINS_4gemm6kernel13GemmUniversalIN4cute5tupleIJiiiiEEENS1_10collective13CollectiveMmaINS1_35MainloopSm100TmaUmmaWarpSpecializedILi8ELi2ELi4ENS5_IJNS4_1CILi1EEESB_SB_EEEEENS5_IJNSA_ILi128EEENSA_ILi64EEESF_EEENS_6half_tENS5_IJlSB_lEEESH_SI_NS4_8TiledMMAINS4_8MMA_AtomIJNS4_20SM100_MMA_F16BF16_SSISH_SH_fLi128ELi64ELNS4_4UMMA5MajorE0ELSN_0ELNSM_7ScaleInE0ELSO_0EEEEEENS4_6LayoutISC_NS5_IJNSA_ILi0EEESS_SS_EEEEENS5_IJNS4_10UnderscoreESV_SV_EEEEENS4_13SM90_TMA_LOADENS4_14ComposedLayoutINS4_7SwizzleILi3ELi4ELi3EEENS4_18smem_ptr_flag_bitsILi16EEENSR_INS5_IJNSA_ILi8EEESF_EEENS5_IJSF_SB_EEEEEEEvNS4_8identityESY_S18_vS19_EENS_8epilogue10collective18CollectiveEpilogueINS1B_23Sm100TmaWarpSpecializedILi3ELi2ELi32ELb1ELb0EEEJSG_NS5_IJNSR_ISE_SB_EENSR_INSA_ILi32EEESB_EEEEESH_SI_SH_SI_NS1B_6fusion15FusionCallbacksIS1F_NS1K_17LinearCombinationISH_fSH_fLNS_15FloatRoundStyleE2EEESG_S1J_JEEENS4_5SM1004TMEM4LOAD26SM100_TMEM_LOAD_32dp32b32xESY_NSZ_INS10_ILi2ELi4ELi3EEES13_NSR_INS5_IJS14_S1H_EEENS5_IJS1H_SB_EEEEEEENS4_39AutoVectorizingCopyWithAssumedAlignmentILi128EEENS4_14SM90_TMA_STOREES1Y_S20_S20_EEEvvEEEEvNT_6ParamsE:
	.zero		2944


//--------------------- SYMBOLS --------------------------

	.type		.nv.reservedSmem.offset0,@object
	.size		.nv.reservedSmem.offset0,0x4
	.type		.nv.reservedSmem.cap,@object
	.size		.nv.reservedSmem.cap,0x4
	.type		__assertfail,@function
